//
// Generated by NVIDIA NVVM Compiler
//
// Compiler Build ID: CL-36424714
// Cuda compilation tools, release 13.0, V13.0.88
// Based on NVVM 20.0.0
//

.version 9.0
.target sm_100
.address_size 64

	// .globl	_Z14multiplyMatrixPiS_S_iii
.extern .shared .align 16 .b8 sharedMem[];

.visible .entry _Z14multiplyMatrixPiS_S_iii(
	.param .u64 .ptr .align 1 _Z14multiplyMatrixPiS_S_iii_param_0,
	.param .u64 .ptr .align 1 _Z14multiplyMatrixPiS_S_iii_param_1,
	.param .u64 .ptr .align 1 _Z14multiplyMatrixPiS_S_iii_param_2,
	.param .u32 _Z14multiplyMatrixPiS_S_iii_param_3,
	.param .u32 _Z14multiplyMatrixPiS_S_iii_param_4,
	.param .u32 _Z14multiplyMatrixPiS_S_iii_param_5
)
{
	.reg .pred 	%p<13>;
	.reg .b32 	%r<82>;
	.reg .b32 	%f<53>;
	.reg .b64 	%rd<53>;

	ld.param.u64 	%rd7, [_Z14multiplyMatrixPiS_S_iii_param_0];
	ld.param.u64 	%rd8, [_Z14multiplyMatrixPiS_S_iii_param_1];
	ld.param.u64 	%rd6, [_Z14multiplyMatrixPiS_S_iii_param_2];
	ld.param.u32 	%r20, [_Z14multiplyMatrixPiS_S_iii_param_3];
	ld.param.u32 	%r18, [_Z14multiplyMatrixPiS_S_iii_param_4];
	ld.param.u32 	%r19, [_Z14multiplyMatrixPiS_S_iii_param_5];
	cvta.to.global.u64 	%rd1, %rd8;
	cvta.to.global.u64 	%rd2, %rd7;
	mov.u32 	%r1, %tid.y;
	mov.u32 	%r2, %tid.x;
	setp.ge.s32 	%p1, %r1, %r20;
	setp.ge.s32 	%p2, %r2, %r19;
	or.pred  	%p3, %p1, %p2;
	@%p3 bra 	$L__BB0_14;
	setp.lt.s32 	%p4, %r18, 1;
	mov.f32 	%f52, 0f00000000;
	@%p4 bra 	$L__BB0_13;
	mul.lo.s32 	%r3, %r18, %r1;
	and.b32  	%r4, %r18, 7;
	setp.lt.u32 	%p5, %r18, 8;
	mov.f32 	%f52, 0f00000000;
	mov.b32 	%r80, 0;
	@%p5 bra 	$L__BB0_5;
	and.b32  	%r80, %r18, 2147483640;
	neg.s32 	%r78, %r80;
	shl.b32 	%r7, %r19, 3;
	mul.wide.u32 	%rd9, %r3, 4;
	add.s64 	%rd10, %rd9, %rd2;
	add.s64 	%rd52, %rd10, 16;
	mov.f32 	%f52, 0f00000000;
	mul.wide.s32 	%rd13, %r19, 4;
	mov.u32 	%r77, %r2;
$L__BB0_4:
	.pragma "nounroll";
	ld.global.u32 	%r22, [%rd52+-16];
	mul.wide.s32 	%rd11, %r77, 4;
	add.s64 	%rd12, %rd1, %rd11;
	ld.global.u32 	%r23, [%rd12];
	mul.lo.s32 	%r24, %r23, %r22;
	cvt.rn.f32.s32 	%f17, %r24;
	add.f32 	%f18, %f52, %f17;
	ld.global.u32 	%r25, [%rd52+-12];
	add.s64 	%rd14, %rd12, %rd13;
	ld.global.u32 	%r26, [%rd14];
	mul.lo.s32 	%r27, %r26, %r25;
	cvt.rn.f32.s32 	%f19, %r27;
	add.f32 	%f20, %f18, %f19;
	ld.global.u32 	%r28, [%rd52+-8];
	add.s64 	%rd15, %rd14, %rd13;
	ld.global.u32 	%r29, [%rd15];
	mul.lo.s32 	%r30, %r29, %r28;
	cvt.rn.f32.s32 	%f21, %r30;
	add.f32 	%f22, %f20, %f21;
	ld.global.u32 	%r31, [%rd52+-4];
	add.s64 	%rd16, %rd15, %rd13;
	ld.global.u32 	%r32, [%rd16];
	mul.lo.s32 	%r33, %r32, %r31;
	cvt.rn.f32.s32 	%f23, %r33;
	add.f32 	%f24, %f22, %f23;
	ld.global.u32 	%r34, [%rd52];
	add.s64 	%rd17, %rd16, %rd13;
	ld.global.u32 	%r35, [%rd17];
	mul.lo.s32 	%r36, %r35, %r34;
	cvt.rn.f32.s32 	%f25, %r36;
	add.f32 	%f26, %f24, %f25;
	ld.global.u32 	%r37, [%rd52+4];
	add.s64 	%rd18, %rd17, %rd13;
	ld.global.u32 	%r38, [%rd18];
	mul.lo.s32 	%r39, %r38, %r37;
	cvt.rn.f32.s32 	%f27, %r39;
	add.f32 	%f28, %f26, %f27;
	ld.global.u32 	%r40, [%rd52+8];
	add.s64 	%rd19, %rd18, %rd13;
	ld.global.u32 	%r41, [%rd19];
	mul.lo.s32 	%r42, %r41, %r40;
	cvt.rn.f32.s32 	%f29, %r42;
	add.f32 	%f30, %f28, %f29;
	ld.global.u32 	%r43, [%rd52+12];
	add.s64 	%rd20, %rd19, %rd13;
	ld.global.u32 	%r44, [%rd20];
	mul.lo.s32 	%r45, %r44, %r43;
	cvt.rn.f32.s32 	%f31, %r45;
	add.f32 	%f52, %f30, %f31;
	add.s32 	%r78, %r78, 8;
	add.s32 	%r77, %r77, %r7;
	add.s64 	%rd52, %rd52, 32;
	setp.ne.s32 	%p6, %r78, 0;
	@%p6 bra 	$L__BB0_4;
$L__BB0_5:
	setp.eq.s32 	%p7, %r4, 0;
	@%p7 bra 	$L__BB0_13;
	and.b32  	%r13, %r18, 3;
	setp.lt.u32 	%p8, %r4, 4;
	@%p8 bra 	$L__BB0_8;
	add.s32 	%r46, %r80, %r3;
	mul.wide.u32 	%rd21, %r46, 4;
	add.s64 	%rd22, %rd2, %rd21;
	ld.global.u32 	%r47, [%rd22];
	mad.lo.s32 	%r48, %r80, %r19, %r2;
	mul.wide.s32 	%rd23, %r48, 4;
	add.s64 	%rd24, %rd1, %rd23;
	ld.global.u32 	%r49, [%rd24];
	mul.lo.s32 	%r50, %r49, %r47;
	cvt.rn.f32.s32 	%f33, %r50;
	add.f32 	%f34, %f52, %f33;
	cvt.u64.u32 	%rd25, %r3;
	cvt.u64.u32 	%rd26, %r80;
	add.s64 	%rd27, %rd26, %rd25;
	shl.b64 	%rd28, %rd27, 2;
	add.s64 	%rd29, %rd2, %rd28;
	ld.global.u32 	%r51, [%rd29+4];
	mul.wide.s32 	%rd30, %r19, 4;
	add.s64 	%rd31, %rd24, %rd30;
	ld.global.u32 	%r52, [%rd31];
	mul.lo.s32 	%r53, %r52, %r51;
	cvt.rn.f32.s32 	%f35, %r53;
	add.f32 	%f36, %f34, %f35;
	ld.global.u32 	%r54, [%rd29+8];
	add.s64 	%rd32, %rd31, %rd30;
	ld.global.u32 	%r55, [%rd32];
	mul.lo.s32 	%r56, %r55, %r54;
	cvt.rn.f32.s32 	%f37, %r56;
	add.f32 	%f38, %f36, %f37;
	ld.global.u32 	%r57, [%rd29+12];
	add.s64 	%rd33, %rd32, %rd30;
	ld.global.u32 	%r58, [%rd33];
	mul.lo.s32 	%r59, %r58, %r57;
	cvt.rn.f32.s32 	%f39, %r59;
	add.f32 	%f52, %f38, %f39;
	add.s32 	%r80, %r80, 4;
$L__BB0_8:
	setp.eq.s32 	%p9, %r13, 0;
	@%p9 bra 	$L__BB0_13;
	setp.eq.s32 	%p10, %r13, 1;
	@%p10 bra 	$L__BB0_11;
	add.s32 	%r60, %r80, %r3;
	mul.wide.u32 	%rd34, %r60, 4;
	add.s64 	%rd35, %rd2, %rd34;
	ld.global.u32 	%r61, [%rd35];
	mad.lo.s32 	%r62, %r80, %r19, %r2;
	mul.wide.s32 	%rd36, %r62, 4;
	add.s64 	%rd37, %rd1, %rd36;
	ld.global.u32 	%r63, [%rd37];
	mul.lo.s32 	%r64, %r63, %r61;
	cvt.rn.f32.s32 	%f41, %r64;
	add.f32 	%f42, %f52, %f41;
	cvt.u64.u32 	%rd38, %r3;
	cvt.u64.u32 	%rd39, %r80;
	add.s64 	%rd40, %rd39, %rd38;
	shl.b64 	%rd41, %rd40, 2;
	add.s64 	%rd42, %rd2, %rd41;
	ld.global.u32 	%r65, [%rd42+4];
	mul.wide.s32 	%rd43, %r19, 4;
	add.s64 	%rd44, %rd37, %rd43;
	ld.global.u32 	%r66, [%rd44];
	mul.lo.s32 	%r67, %r66, %r65;
	cvt.rn.f32.s32 	%f43, %r67;
	add.f32 	%f52, %f42, %f43;
	add.s32 	%r80, %r80, 2;
$L__BB0_11:
	and.b32  	%r68, %r18, 1;
	setp.eq.b32 	%p11, %r68, 1;
	not.pred 	%p12, %p11;
	@%p12 bra 	$L__BB0_13;
	add.s32 	%r69, %r80, %r3;
	mul.wide.u32 	%rd45, %r69, 4;
	add.s64 	%rd46, %rd2, %rd45;
	ld.global.u32 	%r70, [%rd46];
	mad.lo.s32 	%r71, %r80, %r19, %r2;
	mul.wide.s32 	%rd47, %r71, 4;
	add.s64 	%rd48, %rd1, %rd47;
	ld.global.u32 	%r72, [%rd48];
	mul.lo.s32 	%r73, %r72, %r70;
	cvt.rn.f32.s32 	%f44, %r73;
	add.f32 	%f52, %f52, %f44;
$L__BB0_13:
	cvt.rzi.s32.f32 	%r74, %f52;
	mov.u32 	%r75, %ntid.x;
	mad.lo.s32 	%r76, %r1, %r75, %r2;
	cvta.to.global.u64 	%rd49, %rd6;
	mul.wide.u32 	%rd50, %r76, 4;
	add.s64 	%rd51, %rd49, %rd50;
	st.global.u32 	[%rd51], %r74;
$L__BB0_14:
	ret;

}
	// .globl	_Z23multiplyMatrixSharedMemPiS_S_iii
.visible .entry _Z23multiplyMatrixSharedMemPiS_S_iii(
	.param .u64 .ptr .align 1 _Z23multiplyMatrixSharedMemPiS_S_iii_param_0,
	.param .u64 .ptr .align 1 _Z23multiplyMatrixSharedMemPiS_S_iii_param_1,
	.param .u64 .ptr .align 1 _Z23multiplyMatrixSharedMemPiS_S_iii_param_2,
	.param .u32 _Z23multiplyMatrixSharedMemPiS_S_iii_param_3,
	.param .u32 _Z23multiplyMatrixSharedMemPiS_S_iii_param_4,
	.param .u32 _Z23multiplyMatrixSharedMemPiS_S_iii_param_5
)
{
	.reg .pred 	%p<20>;
	.reg .b32 	%r<181>;
	.reg .b64 	%rd<15>;

	ld.param.u64 	%rd4, [_Z23multiplyMatrixSharedMemPiS_S_iii_param_1];
	ld.param.u32 	%r51, [_Z23multiplyMatrixSharedMemPiS_S_iii_param_3];
	ld.param.u32 	%r52, [_Z23multiplyMatrixSharedMemPiS_S_iii_param_4];
	ld.param.u32 	%r53, [_Z23multiplyMatrixSharedMemPiS_S_iii_param_5];
	mov.u32 	%r55, %ctaid.y;
	mov.u32 	%r56, %ctaid.x;
	mov.u32 	%r1, %tid.y;
	mov.u32 	%r2, %tid.x;
	mov.u32 	%r3, %ntid.x;
	mov.u32 	%r4, %ntid.y;
	mad.lo.s32 	%r5, %r4, %r55, %r1;
	mad.lo.s32 	%r6, %r3, %r56, %r2;
	add.s32 	%r57, %r3, %r51;
	add.s32 	%r7, %r57, -1;
	setp.gt.u32 	%p1, %r3, %r7;
	mov.b32 	%r179, 0;
	@%p1 bra 	$L__BB1_18;
	ld.param.u64 	%rd13, [_Z23multiplyMatrixSharedMemPiS_S_iii_param_0];
	mul.lo.s32 	%r59, %r3, %r4;
	shl.b32 	%r60, %r59, 2;
	mov.u32 	%r61, sharedMem;
	add.s32 	%r8, %r61, %r60;
	mul.lo.s32 	%r9, %r1, %r4;
	mul.lo.s32 	%r10, %r52, %r5;
	and.b32  	%r11, %r4, 7;
	div.u32 	%r62, %r7, %r3;
	max.u32 	%r12, %r62, 1;
	shl.b32 	%r63, %r2, 2;
	add.s32 	%r64, %r60, %r63;
	add.s32 	%r13, %r61, %r64;
	shl.b32 	%r14, %r4, 2;
	cvta.to.global.u64 	%rd1, %rd13;
	cvta.to.global.u64 	%rd2, %rd4;
	mov.b32 	%r162, 0;
	mov.u32 	%r179, %r162;
$L__BB1_2:
	setp.ge.s32 	%p2, %r5, %r51;
	mad.lo.s32 	%r17, %r162, %r3, %r2;
	setp.ge.u32 	%p3, %r17, %r52;
	mov.b32 	%r164, 0;
	or.pred  	%p4, %p3, %p2;
	@%p4 bra 	$L__BB1_4;
	add.s32 	%r66, %r17, %r10;
	mul.wide.u32 	%rd6, %r66, 4;
	add.s64 	%rd7, %rd1, %rd6;
	ld.global.u32 	%r164, [%rd7];
$L__BB1_4:
	setp.ge.s32 	%p5, %r6, %r53;
	add.s32 	%r68, %r9, %r2;
	shl.b32 	%r69, %r68, 2;
	add.s32 	%r71, %r61, %r69;
	st.shared.u32 	[%r71], %r164;
	mad.lo.s32 	%r20, %r162, %r4, %r1;
	setp.ge.u32 	%p6, %r20, %r52;
	mov.b32 	%r165, 0;
	or.pred  	%p7, %p5, %p6;
	@%p7 bra 	$L__BB1_6;
	mad.lo.s32 	%r72, %r20, %r53, %r6;
	mul.wide.u32 	%rd8, %r72, 4;
	add.s64 	%rd9, %rd2, %rd8;
	ld.global.u32 	%r165, [%rd9];
$L__BB1_6:
	setp.lt.u32 	%p8, %r4, 8;
	add.s32 	%r77, %r8, %r69;
	st.shared.u32 	[%r77], %r165;
	bar.sync 	0;
	mov.b32 	%r174, 0;
	@%p8 bra 	$L__BB1_9;
	shl.b32 	%r78, %r9, 2;
	add.s32 	%r80, %r78, %r61;
	add.s32 	%r166, %r80, 16;
	and.b32  	%r81, %r4, -8;
	neg.s32 	%r168, %r81;
	mov.u32 	%r167, %r13;
$L__BB1_8:
	.pragma "nounroll";
	and.b32  	%r174, %r4, 2040;
	ld.shared.u32 	%r82, [%r166+-16];
	ld.shared.u32 	%r83, [%r167];
	mad.lo.s32 	%r84, %r83, %r82, %r179;
	ld.shared.u32 	%r85, [%r166+-12];
	add.s32 	%r86, %r167, %r14;
	ld.shared.u32 	%r87, [%r86];
	mad.lo.s32 	%r88, %r87, %r85, %r84;
	ld.shared.u32 	%r89, [%r166+-8];
	add.s32 	%r90, %r86, %r14;
	ld.shared.u32 	%r91, [%r90];
	mad.lo.s32 	%r92, %r91, %r89, %r88;
	ld.shared.u32 	%r93, [%r166+-4];
	add.s32 	%r94, %r90, %r14;
	ld.shared.u32 	%r95, [%r94];
	mad.lo.s32 	%r96, %r95, %r93, %r92;
	ld.shared.u32 	%r97, [%r166];
	add.s32 	%r98, %r94, %r14;
	ld.shared.u32 	%r99, [%r98];
	mad.lo.s32 	%r100, %r99, %r97, %r96;
	ld.shared.u32 	%r101, [%r166+4];
	add.s32 	%r102, %r98, %r14;
	ld.shared.u32 	%r103, [%r102];
	mad.lo.s32 	%r104, %r103, %r101, %r100;
	ld.shared.u32 	%r105, [%r166+8];
	add.s32 	%r106, %r102, %r14;
	ld.shared.u32 	%r107, [%r106];
	mad.lo.s32 	%r108, %r107, %r105, %r104;
	ld.shared.u32 	%r109, [%r166+12];
	add.s32 	%r110, %r106, %r14;
	ld.shared.u32 	%r111, [%r110];
	mad.lo.s32 	%r179, %r111, %r109, %r108;
	add.s32 	%r168, %r168, 8;
	shl.b32 	%r112, %r4, 5;
	add.s32 	%r167, %r167, %r112;
	add.s32 	%r166, %r166, 32;
	setp.ne.s32 	%p9, %r168, 0;
	@%p9 bra 	$L__BB1_8;
$L__BB1_9:
	setp.eq.s32 	%p10, %r11, 0;
	@%p10 bra 	$L__BB1_17;
	add.s32 	%r114, %r11, -1;
	setp.lt.u32 	%p11, %r114, 3;
	@%p11 bra 	$L__BB1_12;
	add.s32 	%r115, %r174, %r9;
	shl.b32 	%r116, %r115, 2;
	add.s32 	%r118, %r61, %r116;
	ld.shared.u32 	%r119, [%r118];
	mad.lo.s32 	%r120, %r174, %r4, %r2;
	shl.b32 	%r121, %r120, 2;
	add.s32 	%r122, %r8, %r121;
	ld.shared.u32 	%r123, [%r122];
	mad.lo.s32 	%r124, %r123, %r119, %r179;
	ld.shared.u32 	%r125, [%r118+4];
	add.s32 	%r126, %r122, %r14;
	ld.shared.u32 	%r127, [%r126];
	mad.lo.s32 	%r128, %r127, %r125, %r124;
	ld.shared.u32 	%r129, [%r118+8];
	add.s32 	%r130, %r126, %r14;
	ld.shared.u32 	%r131, [%r130];
	mad.lo.s32 	%r132, %r131, %r129, %r128;
	ld.shared.u32 	%r133, [%r118+12];
	add.s32 	%r134, %r130, %r14;
	ld.shared.u32 	%r135, [%r134];
	mad.lo.s32 	%r179, %r135, %r133, %r132;
	add.s32 	%r174, %r174, 4;
$L__BB1_12:
	and.b32  	%r137, %r4, 3;
	setp.eq.s32 	%p12, %r137, 0;
	@%p12 bra 	$L__BB1_17;
	setp.eq.s32 	%p13, %r137, 1;
	@%p13 bra 	$L__BB1_15;
	add.s32 	%r138, %r174, %r9;
	shl.b32 	%r139, %r138, 2;
	add.s32 	%r141, %r61, %r139;
	ld.shared.u32 	%r142, [%r141];
	mad.lo.s32 	%r143, %r174, %r4, %r2;
	shl.b32 	%r144, %r143, 2;
	add.s32 	%r145, %r8, %r144;
	ld.shared.u32 	%r146, [%r145];
	mad.lo.s32 	%r147, %r146, %r142, %r179;
	ld.shared.u32 	%r148, [%r141+4];
	add.s32 	%r149, %r145, %r14;
	ld.shared.u32 	%r150, [%r149];
	mad.lo.s32 	%r179, %r150, %r148, %r147;
	add.s32 	%r174, %r174, 2;
$L__BB1_15:
	and.b32  	%r151, %r4, 1;
	setp.eq.b32 	%p14, %r151, 1;
	not.pred 	%p15, %p14;
	@%p15 bra 	$L__BB1_17;
	add.s32 	%r152, %r174, %r9;
	shl.b32 	%r153, %r152, 2;
	add.s32 	%r155, %r61, %r153;
	ld.shared.u32 	%r156, [%r155];
	mad.lo.s32 	%r157, %r174, %r4, %r2;
	shl.b32 	%r158, %r157, 2;
	add.s32 	%r159, %r8, %r158;
	ld.shared.u32 	%r160, [%r159];
	mad.lo.s32 	%r179, %r160, %r156, %r179;
$L__BB1_17:
	bar.sync 	0;
	add.s32 	%r162, %r162, 1;
	setp.ne.s32 	%p16, %r162, %r12;
	@%p16 bra 	$L__BB1_2;
$L__BB1_18:
	setp.ge.s32 	%p17, %r6, %r53;
	setp.ge.s32 	%p18, %r5, %r51;
	or.pred  	%p19, %p17, %p18;
	@%p19 bra 	$L__BB1_20;
	ld.param.u64 	%rd14, [_Z23multiplyMatrixSharedMemPiS_S_iii_param_2];
	mad.lo.s32 	%r161, %r53, %r5, %r6;
	cvta.to.global.u64 	%rd10, %rd14;
	mul.wide.s32 	%rd11, %r161, 4;
	add.s64 	%rd12, %rd10, %rd11;
	st.global.u32 	[%rd12], %r179;
$L__BB1_20:
	ret;

}


// ===== COMPILED SASS (sm_100) =====

	.target	sm_100

	.elftype	@"ET_EXEC"


//--------------------- .note.nv.tkinfo           --------------------------
	.section	.note.nv.tkinfo,"",@"SHT_NOTE"
	.sectionflags	@"SHF_NOTE_NV_TKINFO"
	.tkinfo
        /*0018*/ 	.word	0x00000002
        /*0030*/ 	.string	""
        /*0030*/ 	.string	"ptxas"
        /*0030*/ 	.string	"Cuda compilation tools, release 13.0, V13.0.88"
        /*0030*/ 	.string	"Build cuda_13.0.r13.0/compiler.36424714_0"
        /*0030*/ 	.string	"-arch sm_100 -m 64 "



//--------------------- .note.nv.cuinfo           --------------------------
	.section	.note.nv.cuinfo,"",@"SHT_NOTE"
	.sectionflags	@"SHF_NOTE_NV_CUINFO"
        /*0018*/ 	.short	0x0002
        /*001a*/ 	.short	0x0064
        /*001c*/ 	.short	0x0082
	.zero		2


//--------------------- .nv.info                  --------------------------
	.section	.nv.info,"",@"SHT_CUDA_INFO"
	.align	4


	//----- nvinfo : EIATTR_REGCOUNT
	.align		4
        /*0000*/ 	.byte	0x04, 0x2f
        /*0002*/ 	.short	(.L_1 - .L_0)
	.align		4
.L_0:
        /*0004*/ 	.word	index@(_Z14multiplyMatrixPiS_S_iii)
        /*0008*/ 	.word	0x00000020


	//----- nvinfo : EIATTR_FRAME_SIZE
	.align		4
.L_1:
        /*000c*/ 	.byte	0x04, 0x11
        /*000e*/ 	.short	(.L_3 - .L_2)
	.align		4
.L_2:
        /*0010*/ 	.word	index@(_Z14multiplyMatrixPiS_S_iii)
        /*0014*/ 	.word	0x00000000


	//----- nvinfo : EIATTR_REGCOUNT
	.align		4
.L_3:
        /*0018*/ 	.byte	0x04, 0x2f
        /*001a*/ 	.short	(.L_5 - .L_4)
	.align		4
.L_4:
        /*001c*/ 	.word	index@(_Z23multiplyMatrixSharedMemPiS_S_iii)
        /*0020*/ 	.word	0x00000020


	//----- nvinfo : EIATTR_FRAME_SIZE
	.align		4
.L_5:
        /*0024*/ 	.byte	0x04, 0x11
        /*0026*/ 	.short	(.L_7 - .L_6)
	.align		4
.L_6:
        /*0028*/ 	.word	index@(_Z23multiplyMatrixSharedMemPiS_S_iii)
        /*002c*/ 	.word	0x00000000


	//----- nvinfo : EIATTR_MIN_STACK_SIZE
	.align		4
.L_7:
        /*0030*/ 	.byte	0x04, 0x12
        /*0032*/ 	.short	(.L_9 - .L_8)
	.align		4
.L_8:
        /*0034*/ 	.word	index@(_Z23multiplyMatrixSharedMemPiS_S_iii)
        /*0038*/ 	.word	0x00000000


	//----- nvinfo : EIATTR_MIN_STACK_SIZE
	.align		4
.L_9:
        /*003c*/ 	.byte	0x04, 0x12
        /*003e*/ 	.short	(.L_11 - .L_10)
	.align		4
.L_10:
        /*0040*/ 	.word	index@(_Z14multiplyMatrixPiS_S_iii)
        /*0044*/ 	.word	0x00000000
.L_11:


//--------------------- .nv.compat                --------------------------
	.section	.nv.compat,"",@"SHT_CUDA_COMPAT_INFO"
	.align	4
        /*0000*/ 	.byte	0x02, 0x09, 0x00, 0x00, 0x02, 0x02, 0x01, 0x00, 0x02, 0x05, 0x05, 0x00, 0x03, 0x07, 0x01, 0x01
        /*0010*/ 	.byte	0x02, 0x03, 0x00, 0x00, 0x02, 0x06, 0x01, 0x00, 0x04, 0x0b, 0x08, 0x00, 0x09, 0x00, 0x00, 0x00
        /*0020*/ 	.byte	0x00, 0x00, 0x00, 0x00


//--------------------- .nv.info._Z23multiplyMatrixSharedMemPiS_S_iii --------------------------
	.section	.nv.info._Z23multiplyMatrixSharedMemPiS_S_iii,"",@"SHT_CUDA_INFO"
	.sectionflags	@""
	.align	4


	//----- nvinfo : EIATTR_CUDA_API_VERSION
	.align		4
        /*0000*/ 	.byte	0x04, 0x37
        /*0002*/ 	.short	(.L_13 - .L_12)
.L_12:
        /*0004*/ 	.word	0x00000082


	//----- nvinfo : EIATTR_KPARAM_INFO
	.align		4
.L_13:
        /*0008*/ 	.byte	0x04, 0x17
        /*000a*/ 	.short	(.L_15 - .L_14)
.L_14:
        /*000c*/ 	.word	0x00000000
        /*0010*/ 	.short	0x0005
        /*0012*/ 	.short	0x0020
        /*0014*/ 	.byte	0x00, 0xf0, 0x11, 0x00


	//----- nvinfo : EIATTR_KPARAM_INFO
	.align		4
.L_15:
        /*0018*/ 	.byte	0x04, 0x17
        /*001a*/ 	.short	(.L_17 - .L_16)
.L_16:
        /*001c*/ 	.word	0x00000000
        /*0020*/ 	.short	0x0004
        /*0022*/ 	.short	0x001c
        /*0024*/ 	.byte	0x00, 0xf0, 0x11, 0x00


	//----- nvinfo : EIATTR_KPARAM_INFO
	.align		4
.L_17:
        /*0028*/ 	.byte	0x04, 0x17
        /*002a*/ 	.short	(.L_19 - .L_18)
.L_18:
        /*002c*/ 	.word	0x00000000
        /*0030*/ 	.short	0x0003
        /*0032*/ 	.short	0x0018
        /*0034*/ 	.byte	0x00, 0xf0, 0x11, 0x00


	//----- nvinfo : EIATTR_KPARAM_INFO
	.align		4
.L_19:
        /*0038*/ 	.byte	0x04, 0x17
        /*003a*/ 	.short	(.L_21 - .L_20)
.L_20:
        /*003c*/ 	.word	0x00000000
        /*0040*/ 	.short	0x0002
        /*0042*/ 	.short	0x0010
        /*0044*/ 	.byte	0x00, 0xf5, 0x21, 0x00


	//----- nvinfo : EIATTR_KPARAM_INFO
	.align		4
.L_21:
        /*0048*/ 	.byte	0x04, 0x17
        /*004a*/ 	.short	(.L_23 - .L_22)
.L_22:
        /*004c*/ 	.word	0x00000000
        /*0050*/ 	.short	0x0001
        /*0052*/ 	.short	0x0008
        /*0054*/ 	.byte	0x00, 0xf5, 0x21, 0x00


	//----- nvinfo : EIATTR_KPARAM_INFO
	.align		4
.L_23:
        /*0058*/ 	.byte	0x04, 0x17
        /*005a*/ 	.short	(.L_25 - .L_24)
.L_24:
        /*005c*/ 	.word	0x00000000
        /*0060*/ 	.short	0x0000
        /*0062*/ 	.short	0x0000
        /*0064*/ 	.byte	0x00, 0xf5, 0x21, 0x00


	//----- nvinfo : EIATTR_SPARSE_MMA_MASK
	.align		4
.L_25:
        /*0068*/ 	.byte	0x03, 0x50
        /*006a*/ 	.short	0x0000


	//----- nvinfo : EIATTR_MAXREG_COUNT
	.align		4
        /*006c*/ 	.byte	0x03, 0x1b
        /*006e*/ 	.short	0x00ff


	//----- nvinfo : EIATTR_NUM_BARRIERS
	.align		4
        /*0070*/ 	.byte	0x02, 0x4c
        /*0072*/ 	.byte	0x01
	.zero		1


	//----- nvinfo : EIATTR_MERCURY_ISA_VERSION
	.align		4
        /*0074*/ 	.byte	0x03, 0x5f
        /*0076*/ 	.short	0x0101


	//----- nvinfo : EIATTR_VRC_CTA_INIT_COUNT
	.align		4
        /*0078*/ 	.byte	0x02, 0x4a
	.zero		1
	.zero		1


	//----- nvinfo : EIATTR_EXIT_INSTR_OFFSETS
	.align		4
        /*007c*/ 	.byte	0x04, 0x1c
        /*007e*/ 	.short	(.L_27 - .L_26)


	//   ....[0]....
.L_26:
        /*0080*/ 	.word	0x00000ae0


	//   ....[1]....
        /*0084*/ 	.word	0x00000b30


	//----- nvinfo : EIATTR_CBANK_PARAM_SIZE
	.align		4
.L_27:
        /*0088*/ 	.byte	0x03, 0x19
        /*008a*/ 	.short	0x0024


	//----- nvinfo : EIATTR_PARAM_CBANK
	.align		4
        /*008c*/ 	.byte	0x04, 0x0a
        /*008e*/ 	.short	(.L_29 - .L_28)
	.align		4
.L_28:
        /*0090*/ 	.word	index@(.nv.constant0._Z23multiplyMatrixSharedMemPiS_S_iii)
        /*0094*/ 	.short	0x0380
        /*0096*/ 	.short	0x0024


	//----- nvinfo : EIATTR_SW_WAR
	.align		4
.L_29:
        /*0098*/ 	.byte	0x04, 0x36
        /*009a*/ 	.short	(.L_31 - .L_30)
.L_30:
        /*009c*/ 	.word	0x00000008
.L_31:


//--------------------- .nv.info._Z14multiplyMatrixPiS_S_iii --------------------------
	.section	.nv.info._Z14multiplyMatrixPiS_S_iii,"",@"SHT_CUDA_INFO"
	.sectionflags	@""
	.align	4


	//----- nvinfo : EIATTR_CUDA_API_VERSION
	.align		4
        /*0000*/ 	.byte	0x04, 0x37
        /*0002*/ 	.short	(.L_33 - .L_32)
.L_32:
        /*0004*/ 	.word	0x00000082


	//----- nvinfo : EIATTR_KPARAM_INFO
	.align		4
.L_33:
        /*0008*/ 	.byte	0x04, 0x17
        /*000a*/ 	.short	(.L_35 - .L_34)
.L_34:
        /*000c*/ 	.word	0x00000000
        /*0010*/ 	.short	0x0005
        /*0012*/ 	.short	0x0020
        /*0014*/ 	.byte	0x00, 0xf0, 0x11, 0x00


	//----- nvinfo : EIATTR_KPARAM_INFO
	.align		4
.L_35:
        /*0018*/ 	.byte	0x04, 0x17
        /*001a*/ 	.short	(.L_37 - .L_36)
.L_36:
        /*001c*/ 	.word	0x00000000
        /*0020*/ 	.short	0x0004
        /*0022*/ 	.short	0x001c
        /*0024*/ 	.byte	0x00, 0xf0, 0x11, 0x00


	//----- nvinfo : EIATTR_KPARAM_INFO
	.align		4
.L_37:
        /*0028*/ 	.byte	0x04, 0x17
        /*002a*/ 	.short	(.L_39 - .L_38)
.L_38:
        /*002c*/ 	.word	0x00000000
        /*0030*/ 	.short	0x0003
        /*0032*/ 	.short	0x0018
        /*0034*/ 	.byte	0x00, 0xf0, 0x11, 0x00


	//----- nvinfo : EIATTR_KPARAM_INFO
	.align		4
.L_39:
        /*0038*/ 	.byte	0x04, 0x17
        /*003a*/ 	.short	(.L_41 - .L_40)
.L_40:
        /*003c*/ 	.word	0x00000000
        /*0040*/ 	.short	0x0002
        /*0042*/ 	.short	0x0010
        /*0044*/ 	.byte	0x00, 0xf5, 0x21, 0x00


	//----- nvinfo : EIATTR_KPARAM_INFO
	.align		4
.L_41:
        /*0048*/ 	.byte	0x04, 0x17
        /*004a*/ 	.short	(.L_43 - .L_42)
.L_42:
        /*004c*/ 	.word	0x00000000
        /*0050*/ 	.short	0x0001
        /*0052*/ 	.short	0x0008
        /*0054*/ 	.byte	0x00, 0xf5, 0x21, 0x00


	//----- nvinfo : EIATTR_KPARAM_INFO
	.align		4
.L_43:
        /*0058*/ 	.byte	0x04, 0x17
        /*005a*/ 	.short	(.L_45 - .L_44)
.L_44:
        /*005c*/ 	.word	0x00000000
        /*0060*/ 	.short	0x0000
        /*0062*/ 	.short	0x0000
        /*0064*/ 	.byte	0x00, 0xf5, 0x21, 0x00


	//----- nvinfo : EIATTR_SPARSE_MMA_MASK
	.align		4
.L_45:
        /*0068*/ 	.byte	0x03, 0x50
        /*006a*/ 	.short	0x0000


	//----- nvinfo : EIATTR_MAXREG_COUNT
	.align		4
        /*006c*/ 	.byte	0x03, 0x1b
        /*006e*/ 	.short	0x00ff


	//----- nvinfo : EIATTR_MERCURY_ISA_VERSION
	.align		4
        /*0070*/ 	.byte	0x03, 0x5f
        /*0072*/ 	.short	0x0101


	//----- nvinfo : EIATTR_VRC_CTA_INIT_COUNT
	.align		4
        /*0074*/ 	.byte	0x02, 0x4a
	.zero		1
	.zero		1


	//----- nvinfo : EIATTR_EXIT_INSTR_OFFSETS
	.align		4
        /*0078*/ 	.byte	0x04, 0x1c
        /*007a*/ 	.short	(.L_47 - .L_46)


	//   ....[0]....
.L_46:
        /*007c*/ 	.word	0x00000070


	//   ....[1]....
        /*0080*/ 	.word	0x00000a90


	//----- nvinfo : EIATTR_CBANK_PARAM_SIZE
	.align		4
.L_47:
        /*0084*/ 	.byte	0x03, 0x19
        /*0086*/ 	.short	0x0024


	//----- nvinfo : EIATTR_PARAM_CBANK
	.align		4
        /*0088*/ 	.byte	0x04, 0x0a
        /*008a*/ 	.short	(.L_49 - .L_48)
	.align		4
.L_48:
        /*008c*/ 	.word	index@(.nv.constant0._Z14multiplyMatrixPiS_S_iii)
        /*0090*/ 	.short	0x0380
        /*0092*/ 	.short	0x0024


	//----- nvinfo : EIATTR_SW_WAR
	.align		4
.L_49:
        /*0094*/ 	.byte	0x04, 0x36
        /*0096*/ 	.short	(.L_51 - .L_50)
.L_50:
        /*0098*/ 	.word	0x00000008
.L_51:


//--------------------- .nv.callgraph             --------------------------
	.section	.nv.callgraph,"",@"SHT_CUDA_CALLGRAPH"
	.align	4
	.sectionentsize	8
	.align		4
        /*0000*/ 	.word	0x00000000
	.align		4
        /*0004*/ 	.word	0xffffffff
	.align		4
        /*0008*/ 	.word	0x00000000
	.align		4
        /*000c*/ 	.word	0xfffffffe
	.align		4
        /*0010*/ 	.word	0x00000000
	.align		4
        /*0014*/ 	.word	0xfffffffd
	.align		4
        /*0018*/ 	.word	0x00000000
	.align		4
        /*001c*/ 	.word	0xfffffffc


//--------------------- .text._Z23multiplyMatrixSharedMemPiS_S_iii --------------------------
	.section	.text._Z23multiplyMatrixSharedMemPiS_S_iii,"ax",@progbits
	.align	128
        .global         _Z23multiplyMatrixSharedMemPiS_S_iii
        .type           _Z23multiplyMatrixSharedMemPiS_S_iii,@function
        .size           _Z23multiplyMatrixSharedMemPiS_S_iii,(.L_x_14 - _Z23multiplyMatrixSharedMemPiS_S_iii)
        .other          _Z23multiplyMatrixSharedMemPiS_S_iii,@"STO_CUDA_ENTRY STV_DEFAULT"
_Z23multiplyMatrixSharedMemPiS_S_iii:
.text._Z23multiplyMatrixSharedMemPiS_S_iii:
[----:B------:R-:W-:Y:S08]  /*0000*/  LDC R1, c[0x0][0x37c] ;  /* 0x0000df00ff017b82 */ /* 0x000ff00000000800 */
[----:B------:R-:W0:Y:S01]  /*0010*/  LDC R0, c[0x0][0x360] ;  /* 0x0000d800ff007b82 */ /* 0x000e220000000800 */
[----:B------:R-:W0:Y:S01]  /*0020*/  LDCU UR8, c[0x0][0x398] ;  /* 0x00007300ff0877ac */ /* 0x000e220008000800 */
[----:B------:R-:W1:Y:S01]  /*0030*/  S2R R6, SR_TID.Y ;  /* 0x0000000000067919 */ /* 0x000e620000002200 */
[----:B------:R-:W-:Y:S01]  /*0040*/  HFMA2 R15, -RZ, RZ, 0, 0 ;  /* 0x00000000ff0f7431 */ /* 0x000fe200000001ff */
[----:B------:R-:W2:Y:S01]  /*0050*/  LDCU.64 UR6, c[0x0][0x358] ;  /* 0x00006b00ff0677ac */ /* 0x000ea20008000a00 */
[----:B------:R-:W3:Y:S03]  /*0060*/  S2R R7, SR_TID.X ;  /* 0x0000000000077919 */ /* 0x000ee60000002100 */
[----:B------:R-:W-:Y:S08]  /*0070*/  S2UR UR4, SR_CTAID.Y ;  /* 0x00000000000479c3 */ /* 0x000ff00000002600 */
[----:B------:R-:W3:Y:S08]  /*0080*/  S2UR UR5, SR_CTAID.X ;  /* 0x00000000000579c3 */ /* 0x000ef00000002500 */
[----:B------:R-:W1:Y:S01]  /*0090*/  LDC R9, c[0x0][0x364] ;  /* 0x0000d900ff097b82 */ /* 0x000e620000000800 */
[----:B0-----:R-:W-:-:S05]  /*00a0*/  IADD3 R2, PT, PT, R0, UR8, RZ ;  /* 0x0000000800027c10 */ /* 0x001fca000fffe0ff */
[----:B------:R-:W-:-:S05]  /*00b0*/  VIADD R5, R2, 0xffffffff ;  /* 0xffffffff02057836 */ /* 0x000fca0000000000 */
[C---:B------:R-:W-:Y:S01]  /*00c0*/  ISETP.GT.U32.AND P0, PT, R0.reuse, R5, PT ;  /* 0x000000050000720c */ /* 0x040fe20003f04070 */
[----:B---3--:R-:W-:Y:S02]  /*00d0*/  IMAD R8, R0, UR5, R7 ;  /* 0x0000000500087c24 */ /* 0x008fe4000f8e0207 */
[----:B-1----:R-:W-:-:S10]  /*00e0*/  IMAD R11, R9, UR4, R6 ;  /* 0x00000004090b7c24 */ /* 0x002fd4000f8e0206 */
[----:B--2---:R-:W-:Y:S05]  /*00f0*/  @P0 BRA `(.L_x_0) ;  /* 0x00000008006c0947 */ /* 0x004fea0003800000 */
[----:B------:R-:W0:Y:S01]  /*0100*/  I2F.U32.RP R4, R0 ;  /* 0x0000000000047306 */ /* 0x000e220000209000 */
[----:B------:R-:W1:Y:S01]  /*0110*/  S2UR UR5, SR_CgaCtaId ;  /* 0x00000000000579c3 */ /* 0x000e620000008800 */
[----:B------:R-:W-:Y:S01]  /*0120*/  ISETP.NE.U32.AND P2, PT, R0, RZ, PT ;  /* 0x000000ff0000720c */ /* 0x000fe20003f45070 */
[----:B------:R-:W-:Y:S01]  /*0130*/  UMOV UR4, 0x400 ;  /* 0x0000040000047882 */ /* 0x000fe20000000000 */
[----:B------:R-:W-:Y:S02]  /*0140*/  LOP3.LUT R20, R9, 0x7, RZ, 0xc0, !PT ;  /* 0x0000000709147812 */ /* 0x000fe400078ec0ff */
[----:B------:R-:W-:Y:S02]  /*0150*/  MOV R15, RZ ;  /* 0x000000ff000f7202 */ /* 0x000fe40000000f00 */
[----:B0-----:R-:W0:Y:S01]  /*0160*/  MUFU.RCP R4, R4 ;  /* 0x0000000400047308 */ /* 0x001e220000001000 */
[----:B-1----:R-:W-:-:S03]  /*0170*/  ULEA UR5, UR5, UR4, 0x18 ;  /* 0x0000000405057291 */ /* 0x002fc6000f8ec0ff */
[----:B------:R-:W-:Y:S01]  /*0180*/  UMOV UR4, URZ ;  /* 0x000000ff00047c82 */ /* 0x000fe20008000000 */
[----:B0-----:R-:W-:-:S04]  /*0190*/  VIADD R2, R4, 0xffffffe ;  /* 0x0ffffffe04027836 */ /* 0x001fc80000000000 */
[----:B------:R0:W1:Y:S02]  /*01a0*/  F2I.FTZ.U32.TRUNC.NTZ R3, R2 ;  /* 0x0000000200037305 */ /* 0x000064000021f000 */
[----:B0-----:R-:W-:Y:S01]  /*01b0*/  IMAD.MOV.U32 R2, RZ, RZ, RZ ;  /* 0x000000ffff027224 */ /* 0x001fe200078e00ff */
[----:B-1----:R-:W-:-:S05]  /*01c0*/  IADD3 R13, PT, PT, RZ, -R3, RZ ;  /* 0x80000003ff0d7210 */ /* 0x002fca0007ffe0ff */
[----:B------:R-:W-:-:S04]  /*01d0*/  IMAD R13, R13, R0, RZ ;  /* 0x000000000d0d7224 */ /* 0x000fc800078e02ff */
[----:B------:R-:W-:-:S04]  /*01e0*/  IMAD.HI.U32 R10, R3, R13, R2 ;  /* 0x0000000d030a7227 */ /* 0x000fc800078e0002 */
[----:B------:R-:W-:Y:S02]  /*01f0*/  IMAD R2, R0, R9, RZ ;  /* 0x0000000900027224 */ /* 0x000fe400078e02ff */
[----:B------:R-:W-:-:S04]  /*0200*/  IMAD.HI.U32 R14, R10, R5, RZ ;  /* 0x000000050a0e7227 */ /* 0x000fc800078e00ff */
[----:B------:R-:W-:Y:S01]  /*0210*/  IMAD.SHL.U32 R2, R2, 0x4, RZ ;  /* 0x0000000402027824 */ /* 0x000fe200078e00ff */
[----:B------:R-:W-:Y:S01]  /*0220*/  IADD3 R3, PT, PT, -R14, RZ, RZ ;  /* 0x000000ff0e037210 */ /* 0x000fe20007ffe1ff */
[----:B------:R-:W-:Y:S02]  /*0230*/  IMAD R10, R6, R9, RZ ;  /* 0x00000009060a7224 */ /* 0x000fe400078e02ff */
[----:B------:R-:W-:Y:S02]  /*0240*/  IMAD R13, R7, 0x4, R2 ;  /* 0x00000004070d7824 */ /* 0x000fe400078e0202 */
[----:B------:R-:W-:Y:S02]  /*0250*/  IMAD R5, R0, R3, R5 ;  /* 0x0000000300057224 */ /* 0x000fe400078e0205 */
[----:B------:R-:W-:Y:S01]  /*0260*/  VIADD R12, R2, UR5 ;  /* 0x00000005020c7c36 */ /* 0x000fe20008000000 */
[----:B------:R-:W-:Y:S02]  /*0270*/  IADD3 R13, PT, PT, R13, UR5, RZ ;  /* 0x000000050d0d7c10 */ /* 0x000fe4000fffe0ff */
[----:B------:R-:W-:-:S13]  /*0280*/  ISETP.GE.U32.AND P0, PT, R5, R0, PT ;  /* 0x000000000500720c */ /* 0x000fda0003f06070 */
[----:B------:R-:W-:Y:S01]  /*0290*/  @P0 IMAD.IADD R5, R5, 0x1, -R0 ;  /* 0x0000000105050824 */ /* 0x000fe200078e0a00 */
[----:B------:R-:W-:-:S04]  /*02a0*/  @P0 IADD3 R14, PT, PT, R14, 0x1, RZ ;  /* 0x000000010e0e0810 */ /* 0x000fc80007ffe0ff */
[----:B------:R-:W-:-:S13]  /*02b0*/  ISETP.GE.U32.AND P1, PT, R5, R0, PT ;  /* 0x000000000500720c */ /* 0x000fda0003f26070 */
[----:B------:R-:W-:Y:S02]  /*02c0*/  @P1 IADD3 R14, PT, PT, R14, 0x1, RZ ;  /* 0x000000010e0e1810 */ /* 0x000fe40007ffe0ff */
[----:B------:R-:W-:-:S04]  /*02d0*/  @!P2 LOP3.LUT R14, RZ, R0, RZ, 0x33, !PT ;  /* 0x00000000ff0ea212 */ /* 0x000fc800078e33ff */
[----:B------:R-:W-:-:S07]  /*02e0*/  VIMNMX.U32 R14, PT, PT, R14, 0x1, !PT ;  /* 0x000000010e0e7848 */ /* 0x000fce0007fe0000 */
.L_x_6:
[----:B0-----:R-:W0:Y:S01]  /*02f0*/  LDCU.64 UR8, c[0x0][0x398] ;  /* 0x00007300ff0877ac */ /* 0x001e220008000a00 */
[----:B------:R-:W-:Y:S01]  /*0300*/  IMAD R19, R9, UR4, R6 ;  /* 0x0000000409137c24 */ /* 0x000fe2000f8e0206 */
[----:B------:R-:W-:Y:S01]  /*0310*/  MOV R18, RZ ;  /* 0x000000ff00127202 */ /* 0x000fe20000000f00 */
[----:B------:R-:W-:Y:S01]  /*0320*/  IMAD R16, R0, UR4, R7 ;  /* 0x0000000400107c24 */ /* 0x000fe2000f8e0207 */
[----:B------:R-:W1:Y:S01]  /*0330*/  LDCU UR10, c[0x0][0x3a0] ;  /* 0x00007400ff0a77ac */ /* 0x000e620008000800 */
[----:B0-----:R-:W-:Y:S02]  /*0340*/  ISETP.GE.AND P0, PT, R11, UR8, PT ;  /* 0x000000080b007c0c */ /* 0x001fe4000bf06270 */
[----:B------:R-:W-:Y:S02]  /*0350*/  ISETP.GE.U32.AND P1, PT, R19, UR9, PT ;  /* 0x0000000913007c0c */ /* 0x000fe4000bf26070 */
[----:B------:R-:W-:Y:S02]  /*0360*/  ISETP.GE.U32.OR P0, PT, R16, UR9, P0 ;  /* 0x0000000910007c0c */ /* 0x000fe40008706470 */
[----:B-1----:R-:W-:-:S11]  /*0370*/  ISETP.GE.OR P1, PT, R8, UR10, P1 ;  /* 0x0000000a08007c0c */ /* 0x002fd60008f26670 */
[----:B------:R-:W0:Y:S01]  /*0380*/  @!P0 LDC.64 R4, c[0x0][0x380] ;  /* 0x0000e000ff048b82 */ /* 0x000e220000000a00 */
[----:B------:R-:W-:Y:S02]  /*0390*/  @!P0 IMAD R17, R11, UR9, R16 ;  /* 0x000000090b118c24 */ /* 0x000fe4000f8e0210 */
[----:B------:R-:W-:Y:S02]  /*03a0*/  @!P1 IMAD R19, R19, UR10, R8 ;  /* 0x0000000a13139c24 */ /* 0x000fe4000f8e0208 */
[----:B------:R-:W-:-:S03]  /*03b0*/  IMAD.MOV.U32 R16, RZ, RZ, RZ ;  /* 0x000000ffff107224 */ /* 0x000fc600078e00ff */
[----:B------:R-:W1:Y:S01]  /*03c0*/  @!P1 LDC.64 R2, c[0x0][0x388] ;  /* 0x0000e200ff029b82 */ /* 0x000e620000000a00 */
[----:B0-----:R-:W-:-:S05]  /*03d0*/  @!P0 IMAD.WIDE.U32 R4, R17, 0x4, R4 ;  /* 0x0000000411048825 */ /* 0x001fca00078e0004 */
[----:B------:R-:W2:Y:S01]  /*03e0*/  @!P0 LDG.E R16, desc[UR6][R4.64] ;  /* 0x0000000604108981 */ /* 0x000ea2000c1e1900 */
[----:B-1----:R-:W-:-:S05]  /*03f0*/  @!P1 IMAD.WIDE.U32 R2, R19, 0x4, R2 ;  /* 0x0000000413029825 */ /* 0x002fca00078e0002 */
[----:B------:R0:W3:Y:S01]  /*0400*/  @!P1 LDG.E R18, desc[UR6][R2.64] ;  /* 0x0000000602129981 */ /* 0x0000e2000c1e1900 */
[----:B------:R-:W-:Y:S01]  /*0410*/  IMAD.IADD R17, R10, 0x1, R7 ;  /* 0x000000010a117824 */ /* 0x000fe200078e0207 */
[----:B------:R-:W-:-:S04]  /*0420*/  ISETP.GE.U32.AND P0, PT, R9, 0x8, PT ;  /* 0x000000080900780c */ /* 0x000fc80003f06070 */
[C---:B------:R-:W-:Y:S02]  /*0430*/  LEA R19, R17.reuse, UR5, 0x2 ;  /* 0x0000000511137c11 */ /* 0x040fe4000f8e10ff */
[----:B------:R-:W-:Y:S01]  /*0440*/  LEA R17, R17, R12, 0x2 ;  /* 0x0000000c11117211 */ /* 0x000fe200078e10ff */
[----:B0-----:R-:W-:Y:S02]  /*0450*/  IMAD.MOV.U32 R2, RZ, RZ, RZ ;  /* 0x000000ffff027224 */ /* 0x001fe400078e00ff */
[----:B--2---:R0:W-:Y:S04]  /*0460*/  STS [R19], R16 ;  /* 0x0000001013007388 */ /* 0x0041e80000000800 */
[----:B---3--:R0:W-:Y:S01]  /*0470*/  STS [R17], R18 ;  /* 0x0000001211007388 */ /* 0x0081e20000000800 */
[----:B------:R-:W-:Y:S06]  /*0480*/  BAR.SYNC.DEFER_BLOCKING 0x0 ;  /* 0x0000000000007b1d */ /* 0x000fec0000010000 */
[----:B------:R-:W-:Y:S05]  /*0490*/  @!P0 BRA `(.L_x_1) ;  /* 0x0000000000a88947 */ /* 0x000fea0003800000 */
[----:B------:R-:W-:Y:S02]  /*04a0*/  LEA R3, R10, UR5, 0x2 ;  /* 0x000000050a037c11 */ /* 0x000fe4000f8e10ff */
[----:B------:R-:W-:Y:S02]  /*04b0*/  LOP3.LUT R5, R9, 0xfffffff8, RZ, 0xc0, !PT ;  /* 0xfffffff809057812 */ /* 0x000fe400078ec0ff */
[----:B------:R-:W-:Y:S01]  /*04c0*/  MOV R4, R13 ;  /* 0x0000000d00047202 */ /* 0x000fe20000000f00 */
[----:B------:R-:W-:Y:S01]  /*04d0*/  VIADD R3, R3, 0x10 ;  /* 0x0000001003037836 */ /* 0x000fe20000000000 */
[----:B------:R-:W-:Y:S02]  /*04e0*/  LOP3.LUT R2, R9, 0x7f8, RZ, 0xc0, !PT ;  /* 0x000007f809027812 */ /* 0x000fe400078ec0ff */
[----:B------:R-:W-:-:S07]  /*04f0*/  IADD3 R5, PT, PT, -R5, RZ, RZ ;  /* 0x000000ff05057210 */ /* 0x000fce0007ffe1ff */
.L_x_2:
[----:B------:R-:W-:Y:S01]  /*0500*/  IMAD R24, R9, 0x4, R4 ;  /* 0x0000000409187824 */ /* 0x000fe200078e0204 */
[----:B0-----:R-:W-:Y:S01]  /*0510*/  LDS R16, [R3+-0x10] ;  /* 0xfffff00003107984 */ /* 0x001fe20000000800 */
[----:B------:R-:W-:-:S03]  /*0520*/  IADD3 R5, PT, PT, R5, 0x8, RZ ;  /* 0x0000000805057810 */ /* 0x000fc60007ffe0ff */
[----:B------:R0:W1:Y:S01]  /*0530*/  LDS R19, [R4] ;  /* 0x0000000004137984 */ /* 0x0000620000000800 */
[----:B------:R-:W-:Y:S02]  /*0540*/  LEA R26, R9, R24, 0x2 ;  /* 0x00000018091a7211 */ /* 0x000fe400078e10ff */
[----:B------:R-:W-:Y:S01]  /*0550*/  ISETP.NE.AND P0, PT, R5, RZ, PT ;  /* 0x000000ff0500720c */ /* 0x000fe20003f05270 */
[----:B------:R-:W-:Y:S02]  /*0560*/  LDS R22, [R3+-0xc] ;  /* 0xfffff40003167984 */ /* 0x000fe40000000800 */
[C---:B------:R-:W-:Y:S02]  /*0570*/  IMAD R28, R9.reuse, 0x4, R26 ;  /* 0x00000004091c7824 */ /* 0x040fe400078e021a */
[----:B------:R-:W2:Y:S01]  /*0580*/  LDS R24, [R24] ;  /* 0x0000000018187984 */ /* 0x000ea20000000800 */
[C---:B0-----:R-:W-:Y:S02]  /*0590*/  IMAD R4, R9.reuse, 0x20, R4 ;  /* 0x0000002009047824 */ /* 0x041fe400078e0204 */
[C---:B------:R-:W-:Y:S01]  /*05a0*/  LEA R27, R9.reuse, R28, 0x2 ;  /* 0x0000001c091b7211 */ /* 0x040fe200078e10ff */
[----:B------:R-:W-:Y:S04]  /*05b0*/  LDS R17, [R3+-0x8] ;  /* 0xfffff80003117984 */ /* 0x000fe80000000800 */
[----:B------:R-:W0:Y:S01]  /*05c0*/  LDS R18, [R26] ;  /* 0x000000001a127984 */ /* 0x000e220000000800 */
[----:B------:R-:W-:-:S03]  /*05d0*/  IMAD R29, R9, 0x4, R27 ;  /* 0x00000004091d7824 */ /* 0x000fc600078e021b */
[----:B------:R-:W-:Y:S02]  /*05e0*/  LDS R26, [R3+0x8] ;  /* 0x00000800031a7984 */ /* 0x000fe40000000800 */
[----:B------:R-:W-:Y:S01]  /*05f0*/  LEA R23, R9, R29, 0x2 ;  /* 0x0000001d09177211 */ /* 0x000fe200078e10ff */
[----:B-1----:R-:W-:Y:S02]  /*0600*/  IMAD R19, R16, R19, R15 ;  /* 0x0000001310137224 */ /* 0x002fe400078e020f */
[----:B------:R-:W-:Y:S04]  /*0610*/  LDS R15, [R3+-0x4] ;  /* 0xfffffc00030f7984 */ /* 0x000fe80000000800 */
[----:B------:R-:W1:Y:S01]  /*0620*/  LDS R16, [R28] ;  /* 0x000000001c107984 */ /* 0x000e620000000800 */
[----:B--2---:R-:W-:-:S03]  /*0630*/  IMAD R21, R22, R24, R19 ;  /* 0x0000001816157224 */ /* 0x004fc600078e0213 */
[----:B------:R-:W-:Y:S04]  /*0640*/  LDS R19, [R3] ;  /* 0x0000000003137984 */ /* 0x000fe80000000800 */
[----:B------:R-:W2:Y:S01]  /*0650*/  LDS R22, [R27] ;  /* 0x000000001b167984 */ /* 0x000ea20000000800 */
[----:B0-----:R-:W-:-:S03]  /*0660*/  IMAD R25, R17, R18, R21 ;  /* 0x0000001211197224 */ /* 0x001fc600078e0215 */
[----:B------:R-:W-:Y:S01]  /*0670*/  LDS R17, [R3+0x4] ;  /* 0x0000040003117984 */ /* 0x000fe20000000800 */
[----:B------:R-:W-:-:S03]  /*0680*/  IMAD R21, R9, 0x4, R23 ;  /* 0x0000000409157824 */ /* 0x000fc600078e0217 */
[----:B------:R-:W0:Y:S04]  /*0690*/  LDS R24, [R29] ;  /* 0x000000001d187984 */ /* 0x000e280000000800 */
[----:B------:R-:W3:Y:S04]  /*06a0*/  LDS R23, [R23] ;  /* 0x0000000017177984 */ /* 0x000ee80000000800 */
[----:B------:R-:W-:Y:S04]  /*06b0*/  LDS R21, [R21] ;  /* 0x0000000015157984 */ /* 0x000fe80000000800 */
[----:B------:R4:W5:Y:S02]  /*06c0*/  LDS R18, [R3+0xc] ;  /* 0x00000c0003127984 */ /* 0x0009640000000800 */
[----:B----4-:R-:W-:Y:S01]  /*06d0*/  IADD3 R3, PT, PT, R3, 0x20, RZ ;  /* 0x0000002003037810 */ /* 0x010fe20007ffe0ff */
[----:B-1----:R-:W-:-:S04]  /*06e0*/  IMAD R15, R15, R16, R25 ;  /* 0x000000100f0f7224 */ /* 0x002fc800078e0219 */
[----:B--2---:R-:W-:-:S04]  /*06f0*/  IMAD R15, R19, R22, R15 ;  /* 0x00000016130f7224 */ /* 0x004fc800078e020f */
[----:B0-----:R-:W-:-:S04]  /*0700*/  IMAD R15, R17, R24, R15 ;  /* 0x00000018110f7224 */ /* 0x001fc800078e020f */
[----:B---3--:R-:W-:-:S04]  /*0710*/  IMAD R15, R26, R23, R15 ;  /* 0x000000171a0f7224 */ /* 0x008fc800078e020f */
[----:B-----5:R-:W-:Y:S01]  /*0720*/  IMAD R15, R18, R21, R15 ;  /* 0x00000015120f7224 */ /* 0x020fe200078e020f */
[----:B------:R-:W-:Y:S06]  /*0730*/  @P0 BRA `(.L_x_2) ;  /* 0xfffffffc00700947 */ /* 0x000fec000383ffff */
.L_x_1:
[----:B------:R-:W-:-:S13]  /*0740*/  ISETP.NE.AND P0, PT, R20, RZ, PT ;  /* 0x000000ff1400720c */ /* 0x000fda0003f05270 */
[----:B------:R-:W-:Y:S05]  /*0750*/  @!P0 BRA `(.L_x_3) ;  /* 0x0000000000c48947 */ /* 0x000fea0003800000 */
[----:B------:R-:W-:Y:S02]  /*0760*/  IADD3 R3, PT, PT, R20, -0x1, RZ ;  /* 0xffffffff14037810 */ /* 0x000fe40007ffe0ff */
[----:B------:R-:W-:Y:S02]  /*0770*/  LOP3.LUT P1, R21, R9, 0x3, RZ, 0xc0, !PT ;  /* 0x0000000309157812 */ /* 0x000fe4000782c0ff */
[----:B------:R-:W-:-:S13]  /*0780*/  ISETP.GE.U32.AND P0, PT, R3, 0x3, PT ;  /* 0x000000030300780c */ /* 0x000fda0003f06070 */
[----:B------:R-:W-:Y:S05]  /*0790*/  @!P0 BRA `(.L_x_4) ;  /* 0x0000000000508947 */ /* 0x000fea0003800000 */
[----:B------:R-:W-:Y:S02]  /*07a0*/  IMAD R5, R2, R9, R7 ;  /* 0x0000000902057224 */ /* 0x000fe400078e0207 */
[----:B------:R-:W-:Y:S01]  /*07b0*/  IMAD.IADD R3, R10, 0x1, R2 ;  /* 0x000000010a037824 */ /* 0x000fe200078e0202 */
[----:B------:R-:W-:Y:S02]  /*07c0*/  IADD3 R2, PT, PT, R2, 0x4, RZ ;  /* 0x0000000402027810 */ /* 0x000fe40007ffe0ff */
[----:B0-----:R-:W-:Y:S02]  /*07d0*/  LEA R16, R5, R12, 0x2 ;  /* 0x0000000c05107211 */ /* 0x001fe400078e10ff */
[----:B------:R-:W-:Y:S02]  /*07e0*/  LEA R3, R3, UR5, 0x2 ;  /* 0x0000000503037c11 */ /* 0x000fe4000f8e10ff */
[C---:B------:R-:W-:Y:S01]  /*07f0*/  LEA R18, R9.reuse, R16, 0x2 ;  /* 0x0000001009127211 */ /* 0x040fe200078e10ff */
[----:B------:R-:W-:Y:S04]  /*0800*/  LDS R5, [R16] ;  /* 0x0000000010057984 */ /* 0x000fe80000000800 */
[----:B------:R-:W0:Y:S01]  /*0810*/  LDS R4, [R3] ;  /* 0x0000000003047984 */ /* 0x000e220000000800 */
[----:B------:R-:W-:-:S03]  /*0820*/  IMAD R22, R9, 0x4, R18 ;  /* 0x0000000409167824 */ /* 0x000fc600078e0212 */
[----:B------:R-:W-:Y:S02]  /*0830*/  LDS R17, [R3+0x4] ;  /* 0x0000040003117984 */ /* 0x000fe40000000800 */
[----:B------:R-:W-:Y:S02]  /*0840*/  LEA R24, R9, R22, 0x2 ;  /* 0x0000001609187211 */ /* 0x000fe400078e10ff */
[----:B------:R-:W1:Y:S04]  /*0850*/  LDS R18, [R18] ;  /* 0x0000000012127984 */ /* 0x000e680000000800 */
[----:B------:R-:W-:Y:S04]  /*0860*/  LDS R19, [R3+0x8] ;  /* 0x0000080003137984 */ /* 0x000fe80000000800 */
[----:B------:R-:W2:Y:S04]  /*0870*/  LDS R22, [R22] ;  /* 0x0000000016167984 */ /* 0x000ea80000000800 */
[----:B------:R-:W-:Y:S04]  /*0880*/  LDS R23, [R3+0xc] ;  /* 0x00000c0003177984 */ /* 0x000fe80000000800 */
[----:B------:R-:W3:Y:S01]  /*0890*/  LDS R24, [R24] ;  /* 0x0000000018187984 */ /* 0x000ee20000000800 */
[----:B0-----:R-:W-:-:S04]  /*08a0*/  IMAD R4, R4, R5, R15 ;  /* 0x0000000504047224 */ /* 0x001fc800078e020f */
[----:B-1----:R-:W-:-:S04]  /*08b0*/  IMAD R4, R17, R18, R4 ;  /* 0x0000001211047224 */ /* 0x002fc800078e0204 */
[----:B--2---:R-:W-:-:S04]  /*08c0*/  IMAD R4, R19, R22, R4 ;  /* 0x0000001613047224 */ /* 0x004fc800078e0204 */
[----:B---3--:R-:W-:-:S07]  /*08d0*/  IMAD R15, R23, R24, R4 ;  /* 0x00000018170f7224 */ /* 0x008fce00078e0204 */
.L_x_4:
[----:B------:R-:W-:Y:S05]  /*08e0*/  @!P1 BRA `(.L_x_3) ;  /* 0x0000000000609947 */ /* 0x000fea0003800000 */
[----:B------:R-:W-:Y:S02]  /*08f0*/  ISETP.NE.AND P0, PT, R21, 0x1, PT ;  /* 0x000000011500780c */ /* 0x000fe40003f05270 */
[----:B------:R-:W-:-:S04]  /*0900*/  LOP3.LUT R3, R9, 0x1, RZ, 0xc0, !PT ;  /* 0x0000000109037812 */ /* 0x000fc800078ec0ff */
[----:B------:R-:W-:-:S07]  /*0910*/  ISETP.NE.U32.AND P1, PT, R3, 0x1, PT ;  /* 0x000000010300780c */ /* 0x000fce0003f25070 */
[----:B------:R-:W-:Y:S06]  /*0920*/  @!P0 BRA `(.L_x_5) ;  /* 0x0000000000308947 */ /* 0x000fec0003800000 */
[----:B------:R-:W-:Y:S02]  /*0930*/  IMAD R5, R2, R9, R7 ;  /* 0x0000000902057224 */ /* 0x000fe400078e0207 */
[----:B------:R-:W-:Y:S02]  /*0940*/  IMAD.IADD R3, R10, 0x1, R2 ;  /* 0x000000010a037824 */ /* 0x000fe400078e0202 */
[----:B------:R-:W-:Y:S01]  /*0950*/  VIADD R2, R2, 0x2 ;  /* 0x0000000202027836 */ /* 0x000fe20000000000 */
[----:B0-----:R-:W-:Y:S02]  /*0960*/  LEA R16, R5, R12, 0x2 ;  /* 0x0000000c05107211 */ /* 0x001fe400078e10ff */
[----:B------:R-:W-:Y:S02]  /*0970*/  LEA R3, R3, UR5, 0x2 ;  /* 0x0000000503037c11 */ /* 0x000fe4000f8e10ff */
[----:B------:R-:W-:Y:S01]  /*0980*/  LEA R18, R9, R16, 0x2 ;  /* 0x0000001009127211 */ /* 0x000fe200078e10ff */
[----:B------:R-:W-:Y:S04]  /*0990*/  LDS R5, [R16] ;  /* 0x0000000010057984 */ /* 0x000fe80000000800 */
[----:B------:R-:W0:Y:S04]  /*09a0*/  LDS R4, [R3] ;  /* 0x0000000003047984 */ /* 0x000e280000000800 */
[----:B------:R-:W-:Y:S04]  /*09b0*/  LDS R17, [R3+0x4] ;  /* 0x0000040003117984 */ /* 0x000fe80000000800 */
[----:B------:R-:W1:Y:S01]  /*09c0*/  LDS R18, [R18] ;  /* 0x0000000012127984 */ /* 0x000e620000000800 */
[----:B0-----:R-:W-:-:S04]  /*09d0*/  IMAD R4, R4, R5, R15 ;  /* 0x0000000504047224 */ /* 0x001fc800078e020f */
[----:B-1----:R-:W-:-:S07]  /*09e0*/  IMAD R15, R17, R18, R4 ;  /* 0x00000012110f7224 */ /* 0x002fce00078e0204 */
.L_x_5:
[----:B------:R-:W-:Y:S05]  /*09f0*/  @P1 BRA `(.L_x_3) ;  /* 0x00000000001c1947 */ /* 0x000fea0003800000 */
[-C--:B------:R-:W-:Y:S01]  /*0a00*/  IMAD R5, R9, R2.reuse, R7 ;  /* 0x0000000209057224 */ /* 0x080fe200078e0207 */
[----:B------:R-:W-:-:S04]  /*0a10*/  IADD3 R3, PT, PT, R10, R2, RZ ;  /* 0x000000020a037210 */ /* 0x000fc80007ffe0ff */
[----:B------:R-:W-:Y:S02]  /*0a20*/  LEA R5, R5, R12, 0x2 ;  /* 0x0000000c05057211 */ /* 0x000fe400078e10ff */
[----:B------:R-:W-:-:S04]  /*0a30*/  LEA R3, R3, UR5, 0x2 ;  /* 0x0000000503037c11 */ /* 0x000fc8000f8e10ff */
[----:B------:R-:W-:Y:S04]  /*0a40*/  LDS R5, [R5] ;  /* 0x0000000005057984 */ /* 0x000fe80000000800 */
[----:B------:R-:W1:Y:S02]  /*0a50*/  LDS R2, [R3] ;  /* 0x0000000003027984 */ /* 0x000e640000000800 */
[----:B-1----:R-:W-:-:S07]  /*0a60*/  IMAD R15, R2, R5, R15 ;  /* 0x00000005020f7224 */ /* 0x002fce00078e020f */
.L_x_3:
[----:B------:R-:W-:Y:S01]  /*0a70*/  UIADD3 UR4, UPT, UPT, UR4, 0x1, URZ ;  /* 0x0000000104047890 */ /* 0x000fe2000fffe0ff */
[----:B------:R-:W-:Y:S05]  /*0a80*/  BAR.SYNC.DEFER_BLOCKING 0x0 ;  /* 0x0000000000007b1d */ /* 0x000fea0000010000 */
[----:B------:R-:W-:-:S13]  /*0a90*/  ISETP.NE.AND P0, PT, R14, UR4, PT ;  /* 0x000000040e007c0c */ /* 0x000fda000bf05270 */
[----:B------:R-:W-:Y:S05]  /*0aa0*/  @P0 BRA `(.L_x_6) ;  /* 0xfffffff800100947 */ /* 0x000fea000383ffff */
.L_x_0:
[----:B------:R-:W1:Y:S01]  /*0ab0*/  LDCU UR4, c[0x0][0x3a0] ;  /* 0x00007400ff0477ac */ /* 0x000e620008000800 */
[----:B------:R-:W-:-:S04]  /*0ac0*/  ISETP.GE.AND P0, PT, R11, UR8, PT ;  /* 0x000000080b007c0c */ /* 0x000fc8000bf06270 */
[----:B-1----:R-:W-:-:S13]  /*0ad0*/  ISETP.GE.OR P0, PT, R8, UR4, P0 ;  /* 0x0000000408007c0c */ /* 0x002fda0008706670 */
[----:B------:R-:W-:Y:S05]  /*0ae0*/  @P0 EXIT ;  /* 0x000000000000094d */ /* 0x000fea0003800000 */
[----:B------:R-:W1:Y:S01]  /*0af0*/  LDC.64 R2, c[0x0][0x390] ;  /* 0x0000e400ff027b82 */ /* 0x000e620000000a00 */
[----:B------:R-:W-:-:S04]  /*0b00*/  IMAD R11, R11, UR4, R8 ;  /* 0x000000040b0b7c24 */ /* 0x000fc8000f8e0208 */
[----:B-1----:R-:W-:-:S05]  /*0b10*/  IMAD.WIDE R2, R11, 0x4, R2 ;  /* 0x000000040b027825 */ /* 0x002fca00078e0202 */
[----:B------:R-:W-:Y:S01]  /*0b20*/  STG.E desc[UR6][R2.64], R15 ;  /* 0x0000000f02007986 */ /* 0x000fe2000c101906 */
[----:B------:R-:W-:Y:S05]  /*0b30*/  EXIT ;  /* 0x000000000000794d */ /* 0x000fea0003800000 */
.L_x_7:
[----:B------:R-:W-:-:S00]  /*0b40*/  BRA `(.L_x_7) ;  /* 0xfffffffc00fc7947 */ /* 0x000fc0000383ffff */
[----:B------:R-:W-:-:S00]  /*0b50*/  NOP ;  /* 0x0000000000007918 */ /* 0x000fc00000000000 */
        /* <DEDUP_REMOVED lines=10> */
.L_x_14:


//--------------------- .text._Z14multiplyMatrixPiS_S_iii --------------------------
	.section	.text._Z14multiplyMatrixPiS_S_iii,"ax",@progbits
	.align	128
        .global         _Z14multiplyMatrixPiS_S_iii
        .type           _Z14multiplyMatrixPiS_S_iii,@function
        .size           _Z14multiplyMatrixPiS_S_iii,(.L_x_15 - _Z14multiplyMatrixPiS_S_iii)
        .other          _Z14multiplyMatrixPiS_S_iii,@"STO_CUDA_ENTRY STV_DEFAULT"
_Z14multiplyMatrixPiS_S_iii:
.text._Z14multiplyMatrixPiS_S_iii:
[----:B------:R-:W-:Y:S01]  /*0000*/  LDC R1, c[0x0][0x37c] ;  /* 0x0000df00ff017b82 */ /* 0x000fe20000000800 */
[----:B------:R-:W0:Y:S07]  /*0010*/  S2R R0, SR_TID.X ;  /* 0x0000000000007919 */ /* 0x000e2e0000002100 */
[----:B------:R-:W0:Y:S01]  /*0020*/  LDC R17, c[0x0][0x3a0] ;  /* 0x0000e800ff117b82 */ /* 0x000e220000000800 */
[----:B------:R-:W1:Y:S01]  /*0030*/  LDCU UR4, c[0x0][0x398] ;  /* 0x00007300ff0477ac */ /* 0x000e620008000800 */
[----:B------:R-:W1:Y:S01]  /*0040*/  S2R R15, SR_TID.Y ;  /* 0x00000000000f7919 */ /* 0x000e620000002200 */
[----:B0-----:R-:W-:-:S04]  /*0050*/  ISETP.GE.AND P0, PT, R0, R17, PT ;  /* 0x000000110000720c */ /* 0x001fc80003f06270 */
[----:B-1----:R-:W-:-:S13]  /*0060*/  ISETP.GE.OR P0, PT, R15, UR4, P0 ;  /* 0x000000040f007c0c */ /* 0x002fda0008706670 */
[----:B------:R-:W-:Y:S05]  /*0070*/  @P0 EXIT ;  /* 0x000000000000094d */ /* 0x000fea0003800000 */
[----:B------:R-:W0:Y:S01]  /*0080*/  LDCU UR5, c[0x0][0x39c] ;  /* 0x00007380ff0577ac */ /* 0x000e220008000800 */
[----:B------:R-:W-:Y:S01]  /*0090*/  HFMA2 R18, -RZ, RZ, 0, 0 ;  /* 0x00000000ff127431 */ /* 0x000fe200000001ff */
[----:B------:R-:W1:Y:S01]  /*00a0*/  LDCU.64 UR8, c[0x0][0x358] ;  /* 0x00006b00ff0877ac */ /* 0x000e620008000a00 */
[----:B0-----:R-:W-:-:S09]  /*00b0*/  UISETP.GE.AND UP0, UPT, UR5, 0x1, UPT ;  /* 0x000000010500788c */ /* 0x001fd2000bf06270 */
[----:B-1----:R-:W-:Y:S05]  /*00c0*/  BRA.U !UP0, `(.L_x_8) ;  /* 0x0000000908587547 */ /* 0x002fea000b800000 */
[----:B------:R-:W-:Y:S02]  /*00d0*/  UISETP.GE.U32.AND UP1, UPT, UR5, 0x8, UPT ;  /* 0x000000080500788c */ /* 0x000fe4000bf26070 */
[----:B------:R-:W-:Y:S01]  /*00e0*/  IMAD R16, R15, UR5, RZ ;  /* 0x000000050f107c24 */ /* 0x000fe2000f8e02ff */
[----:B------:R-:W-:Y:S01]  /*00f0*/  ULOP3.LUT UR6, UR5, 0x7, URZ, 0xc0, !UPT ;  /* 0x0000000705067892 */ /* 0x000fe2000f8ec0ff */
[----:B------:R-:W-:Y:S01]  /*0100*/  MOV R18, RZ ;  /* 0x000000ff00127202 */ /* 0x000fe20000000f00 */
[----:B------:R-:W-:Y:S02]  /*0110*/  UMOV UR4, URZ ;  /* 0x000000ff00047c82 */ /* 0x000fe40008000000 */
[----:B------:R-:W-:Y:S02]  /*0120*/  UISETP.NE.AND UP0, UPT, UR6, URZ, UPT ;  /* 0x000000ff0600728c */ /* 0x000fe4000bf05270 */
[----:B------:R-:W-:Y:S09]  /*0130*/  BRA.U !UP1, `(.L_x_9) ;  /* 0x0000000109fc7547 */ /* 0x000ff2000b800000 */
[----:B------:R-:W0:Y:S01]  /*0140*/  LDC.64 R2, c[0x0][0x380] ;  /* 0x0000e000ff027b82 */ /* 0x000e220000000a00 */
[----:B------:R-:W-:Y:S01]  /*0150*/  ULOP3.LUT UR4, UR5, 0x7ffffff8, URZ, 0xc0, !UPT ;  /* 0x7ffffff805047892 */ /* 0x000fe2000f8ec0ff */
[----:B------:R-:W-:Y:S02]  /*0160*/  MOV R18, RZ ;  /* 0x000000ff00127202 */ /* 0x000fe40000000f00 */
[----:B------:R-:W-:Y:S01]  /*0170*/  MOV R14, R0 ;  /* 0x00000000000e7202 */ /* 0x000fe20000000f00 */
[----:B------:R-:W-:Y:S01]  /*0180*/  UIADD3 UR7, UPT, UPT, -UR4, URZ, URZ ;  /* 0x000000ff04077290 */ /* 0x000fe2000fffe1ff */
[----:B0-----:R-:W-:-:S03]  /*0190*/  IMAD.WIDE.U32 R2, R16, 0x4, R2 ;  /* 0x0000000410027825 */ /* 0x001fc600078e0002 */
[----:B------:R-:W-:-:S04]  /*01a0*/  IADD3 R2, P0, PT, R2, 0x10, RZ ;  /* 0x0000001002027810 */ /* 0x000fc80007f1e0ff */
[----:B------:R-:W-:-:S09]  /*01b0*/  IADD3.X R3, PT, PT, RZ, R3, RZ, P0, !PT ;  /* 0x00000003ff037210 */ /* 0x000fd200007fe4ff */
.L_x_10:
[----:B------:R-:W0:Y:S01]  /*01c0*/  LDC.64 R10, c[0x0][0x388] ;  /* 0x0000e200ff0a7b82 */ /* 0x000e220000000a00 */
[----:B------:R-:W2:Y:S04]  /*01d0*/  LDG.E R19, desc[UR8][R2.64+-0x10] ;  /* 0xfffff00802137981 */ /* 0x000ea8000c1e1900 */
[----:B------:R-:W3:Y:S04]  /*01e0*/  LDG.E R22, desc[UR8][R2.64+-0xc] ;  /* 0xfffff40802167981 */ /* 0x000ee8000c1e1900 */
[----:B------:R-:W4:Y:S04]  /*01f0*/  LDG.E R24, desc[UR8][R2.64+-0x8] ;  /* 0xfffff80802187981 */ /* 0x000f28000c1e1900 */
[----:B------:R-:W5:Y:S04]  /*0200*/  LDG.E R25, desc[UR8][R2.64+-0x4] ;  /* 0xfffffc0802197981 */ /* 0x000f68000c1e1900 */
[----:B------:R-:W5:Y:S04]  /*0210*/  LDG.E R27, desc[UR8][R2.64] ;  /* 0x00000008021b7981 */ /* 0x000f68000c1e1900 */
[----:B------:R-:W5:Y:S01]  /*0220*/  LDG.E R26, desc[UR8][R2.64+0x4] ;  /* 0x00000408021a7981 */ /* 0x000f62000c1e1900 */
[----:B0-----:R-:W-:-:S05]  /*0230*/  IMAD.WIDE R10, R14, 0x4, R10 ;  /* 0x000000040e0a7825 */ /* 0x001fca00078e020a */
[----:B------:R0:W2:Y:S01]  /*0240*/  LDG.E R20, desc[UR8][R10.64] ;  /* 0x000000080a147981 */ /* 0x0000a2000c1e1900 */
[----:B------:R-:W-:-:S05]  /*0250*/  IMAD.WIDE R12, R17, 0x4, R10 ;  /* 0x00000004110c7825 */ /* 0x000fca00078e020a */
[----:B------:R1:W3:Y:S01]  /*0260*/  LDG.E R21, desc[UR8][R12.64] ;  /* 0x000000080c157981 */ /* 0x0002e2000c1e1900 */
[----:B------:R-:W-:-:S05]  /*0270*/  IMAD.WIDE R28, R17, 0x4, R12 ;  /* 0x00000004111c7825 */ /* 0x000fca00078e020c */
[----:B------:R-:W4:Y:S01]  /*0280*/  LDG.E R23, desc[UR8][R28.64] ;  /* 0x000000081c177981 */ /* 0x000f22000c1e1900 */
[----:B------:R-:W-:-:S04]  /*0290*/  IMAD.WIDE R6, R17, 0x4, R28 ;  /* 0x0000000411067825 */ /* 0x000fc800078e021c */
[C---:B------:R-:W-:Y:S02]  /*02a0*/  IMAD.WIDE R8, R17.reuse, 0x4, R6 ;  /* 0x0000000411087825 */ /* 0x040fe400078e0206 */
[----:B------:R-:W5:Y:S02]  /*02b0*/  LDG.E R6, desc[UR8][R6.64] ;  /* 0x0000000806067981 */ /* 0x000f64000c1e1900 */
[C---:B------:R-:W-:Y:S02]  /*02c0*/  IMAD.WIDE R4, R17.reuse, 0x4, R8 ;  /* 0x0000000411047825 */ /* 0x040fe400078e0208 */
[----:B------:R-:W5:Y:S04]  /*02d0*/  LDG.E R29, desc[UR8][R2.64+0x8] ;  /* 0x00000808021d7981 */ /* 0x000f68000c1e1900 */
[----:B------:R-:W5:Y:S01]  /*02e0*/  LDG.E R8, desc[UR8][R8.64] ;  /* 0x0000000808087981 */ /* 0x000f62000c1e1900 */
[----:B0-----:R-:W-:-:S03]  /*02f0*/  IMAD.WIDE R10, R17, 0x4, R4 ;  /* 0x00000004110a7825 */ /* 0x001fc600078e0204 */
[----:B------:R-:W5:Y:S01]  /*0300*/  LDG.E R4, desc[UR8][R4.64] ;  /* 0x0000000804047981 */ /* 0x000f62000c1e1900 */
[----:B-1----:R-:W-:-:S03]  /*0310*/  IMAD.WIDE R12, R17, 0x4, R10 ;  /* 0x00000004110c7825 */ /* 0x002fc600078e020a */
[----:B------:R0:W5:Y:S04]  /*0320*/  LDG.E R7, desc[UR8][R2.64+0xc] ;  /* 0x00000c0802077981 */ /* 0x000168000c1e1900 */
[----:B------:R-:W5:Y:S04]  /*0330*/  LDG.E R10, desc[UR8][R10.64] ;  /* 0x000000080a0a7981 */ /* 0x000f68000c1e1900 */
[----:B------:R-:W5:Y:S01]  /*0340*/  LDG.E R12, desc[UR8][R12.64] ;  /* 0x000000080c0c7981 */ /* 0x000f62000c1e1900 */
[----:B------:R-:W-:-:S04]  /*0350*/  UIADD3 UR7, UPT, UPT, UR7, 0x8, URZ ;  /* 0x0000000807077890 */ /* 0x000fc8000fffe0ff */
[----:B------:R-:W-:Y:S01]  /*0360*/  UISETP.NE.AND UP1, UPT, UR7, URZ, UPT ;  /* 0x000000ff0700728c */ /* 0x000fe2000bf25270 */
[----:B0-----:R-:W-:Y:S02]  /*0370*/  IADD3 R2, P0, PT, R2, 0x20, RZ ;  /* 0x0000002002027810 */ /* 0x001fe40007f1e0ff */
[----:B------:R-:W-:Y:S02]  /*0380*/  LEA R14, R17, R14, 0x3 ;  /* 0x0000000e110e7211 */ /* 0x000fe400078e18ff */
[----:B------:R-:W-:Y:S01]  /*0390*/  IADD3.X R3, PT, PT, RZ, R3, RZ, P0, !PT ;  /* 0x00000003ff037210 */ /* 0x000fe200007fe4ff */
[----:B--2---:R-:W-:-:S05]  /*03a0*/  IMAD R19, R19, R20, RZ ;  /* 0x0000001413137224 */ /* 0x004fca00078e02ff */
[----:B------:R-:W-:Y:S01]  /*03b0*/  I2FP.F32.S32 R19, R19 ;  /* 0x0000001300137245 */ /* 0x000fe20000201400 */
[----:B---3--:R-:W-:-:S04]  /*03c0*/  IMAD R21, R22, R21, RZ ;  /* 0x0000001516157224 */ /* 0x008fc800078e02ff */
[----:B------:R-:W-:Y:S01]  /*03d0*/  FADD R19, R19, R18 ;  /* 0x0000001213137221 */ /* 0x000fe20000000000 */
[----:B------:R-:W-:Y:S01]  /*03e0*/  I2FP.F32.S32 R20, R21 ;  /* 0x0000001500147245 */ /* 0x000fe20000201400 */
[----:B----4-:R-:W-:-:S04]  /*03f0*/  IMAD R23, R24, R23, RZ ;  /* 0x0000001718177224 */ /* 0x010fc800078e02ff */
[----:B------:R-:W-:Y:S01]  /*0400*/  FADD R19, R19, R20 ;  /* 0x0000001413137221 */ /* 0x000fe20000000000 */
[----:B-----5:R-:W-:Y:S01]  /*0410*/  IMAD R25, R25, R6, RZ ;  /* 0x0000000619197224 */ /* 0x020fe200078e02ff */
[----:B------:R-:W-:-:S04]  /*0420*/  I2FP.F32.S32 R6, R23 ;  /* 0x0000001700067245 */ /* 0x000fc80000201400 */
[----:B------:R-:W-:Y:S01]  /*0430*/  I2FP.F32.S32 R25, R25 ;  /* 0x0000001900197245 */ /* 0x000fe20000201400 */
[----:B------:R-:W-:Y:S01]  /*0440*/  FADD R6, R19, R6 ;  /* 0x0000000613067221 */ /* 0x000fe20000000000 */
[----:B------:R-:W-:-:S03]  /*0450*/  IMAD R8, R27, R8, RZ ;  /* 0x000000081b087224 */ /* 0x000fc600078e02ff */
[----:B------:R-:W-:Y:S01]  /*0460*/  FADD R6, R6, R25 ;  /* 0x0000001906067221 */ /* 0x000fe20000000000 */
[----:B------:R-:W-:Y:S01]  /*0470*/  IMAD R4, R26, R4, RZ ;  /* 0x000000041a047224 */ /* 0x000fe200078e02ff */
        /* <DEDUP_REMOVED lines=8> */
[----:B------:R-:W-:-:S04]  /*0500*/  FADD R4, R4, R7 ;  /* 0x0000000704047221 */ /* 0x000fc80000000000 */
[----:B------:R-:W-:Y:S01]  /*0510*/  FADD R18, R4, R5 ;  /* 0x0000000504127221 */ /* 0x000fe20000000000 */
[----:B------:R-:W-:Y:S06]  /*0520*/  BRA.U UP1, `(.L_x_10) ;  /* 0xfffffffd01247547 */ /* 0x000fec000b83ffff */
.L_x_9:
[----:B------:R-:W-:Y:S05]  /*0530*/  BRA.U !UP0, `(.L_x_8) ;  /* 0x00000005083c7547 */ /* 0x000fea000b800000 */
[----:B------:R-:W-:Y:S02]  /*0540*/  UISETP.GE.U32.AND UP0, UPT, UR6, 0x4, UPT ;  /* 0x000000040600788c */ /* 0x000fe4000bf06070 */
[----:B------:R-:W-:-:S04]  /*0550*/  ULOP3.LUT UR7, UR5, 0x3, URZ, 0xc0, !UPT ;  /* 0x0000000305077892 */ /* 0x000fc8000f8ec0ff */
[----:B------:R-:W-:-:S03]  /*0560*/  UISETP.NE.AND UP1, UPT, UR7, URZ, UPT ;  /* 0x000000ff0700728c */ /* 0x000fc6000bf25270 */
[----:B------:R-:W-:Y:S08]  /*0570*/  BRA.U !UP0, `(.L_x_11) ;  /* 0x00000001088c7547 */ /* 0x000ff0000b800000 */
[----:B------:R-:W0:Y:S01]  /*0580*/  LDC.64 R6, c[0x0][0x388] ;  /* 0x0000e200ff067b82 */ /* 0x000e220000000a00 */
[----:B------:R-:W1:Y:S01]  /*0590*/  LDCU.64 UR10, c[0x0][0x380] ;  /* 0x00007000ff0a77ac */ /* 0x000e620008000a00 */
[----:B------:R-:W-:Y:S01]  /*05a0*/  IMAD R9, R17, UR4, R0 ;  /* 0x0000000411097c24 */ /* 0x000fe2000f8e0200 */
[C---:B------:R-:W-:Y:S02]  /*05b0*/  IADD3 R3, PT, PT, R16.reuse, UR4, RZ ;  /* 0x0000000410037c10 */ /* 0x040fe4000fffe0ff */
[----:B------:R-:W-:-:S03]  /*05c0*/  IADD3 R10, P0, PT, R16, UR4, RZ ;  /* 0x00000004100a7c10 */ /* 0x000fc6000ff1e0ff */
[----:B------:R-:W2:Y:S01]  /*05d0*/  LDC.64 R4, c[0x0][0x380] ;  /* 0x0000e000ff047b82 */ /* 0x000ea20000000a00 */
[----:B0-----:R-:W-:-:S04]  /*05e0*/  IMAD.WIDE R6, R9, 0x4, R6 ;  /* 0x0000000409067825 */ /* 0x001fc800078e0206 */
[----:B------:R-:W-:Y:S02]  /*05f0*/  IMAD.WIDE R8, R17, 0x4, R6 ;  /* 0x0000000411087825 */ /* 0x000fe400078e0206 */
[----:B------:R-:W3:Y:S02]  /*0600*/  LDG.E R7, desc[UR8][R6.64] ;  /* 0x0000000806077981 */ /* 0x000ee4000c1e1900 */
[----:B--2---:R-:W-:Y:S01]  /*0610*/  IMAD.WIDE.U32 R4, R3, 0x4, R4 ;  /* 0x0000000403047825 */ /* 0x004fe200078e0004 */
[----:B------:R-:W-:Y:S02]  /*0620*/  IADD3.X R3, PT, PT, RZ, RZ, RZ, P0, !PT ;  /* 0x000000ffff037210 */ /* 0x000fe400007fe4ff */
[----:B-1----:R-:W-:-:S03]  /*0630*/  LEA R2, P0, R10, UR10, 0x2 ;  /* 0x0000000a0a027c11 */ /* 0x002fc6000f8010ff */
[----:B------:R-:W3:Y:S01]  /*0640*/  LDG.E R4, desc[UR8][R4.64] ;  /* 0x0000000804047981 */ /* 0x000ee2000c1e1900 */
[----:B------:R-:W-:Y:S01]  /*0650*/  LEA.HI.X R3, R10, UR11, R3, 0x2, P0 ;  /* 0x0000000b0a037c11 */ /* 0x000fe200080f1403 */
[C---:B------:R-:W-:Y:S02]  /*0660*/  IMAD.WIDE R10, R17.reuse, 0x4, R8 ;  /* 0x00000004110a7825 */ /* 0x040fe400078e0208 */
[----:B------:R-:W2:Y:S04]  /*0670*/  LDG.E R8, desc[UR8][R8.64] ;  /* 0x0000000808087981 */ /* 0x000ea8000c1e1900 */
[----:B------:R-:W2:Y:S01]  /*0680*/  LDG.E R19, desc[UR8][R2.64+0x4] ;  /* 0x0000040802137981 */ /* 0x000ea2000c1e1900 */
[----:B------:R-:W-:-:S03]  /*0690*/  IMAD.WIDE R12, R17, 0x4, R10 ;  /* 0x00000004110c7825 */ /* 0x000fc600078e020a */
[----:B------:R-:W4:Y:S04]  /*06a0*/  LDG.E R21, desc[UR8][R10.64] ;  /* 0x000000080a157981 */ /* 0x000f28000c1e1900 */
[----:B------:R-:W4:Y:S04]  /*06b0*/  LDG.E R20, desc[UR8][R2.64+0x8] ;  /* 0x0000080802147981 */ /* 0x000f28000c1e1900 */
[----:B------:R-:W5:Y:S04]  /*06c0*/  LDG.E R22, desc[UR8][R2.64+0xc] ;  /* 0x00000c0802167981 */ /* 0x000f68000c1e1900 */
[----:B------:R-:W5:Y:S01]  /*06d0*/  LDG.E R13, desc[UR8][R12.64] ;  /* 0x000000080c0d7981 */ /* 0x000f62000c1e1900 */
[----:B------:R-:W-:Y:S01]  /*06e0*/  UIADD3 UR4, UPT, UPT, UR4, 0x4, URZ ;  /* 0x0000000404047890 */ /* 0x000fe2000fffe0ff */
[----:B---3--:R-:W-:-:S05]  /*06f0*/  IMAD R14, R4, R7, RZ ;  /* 0x00000007040e7224 */ /* 0x008fca00078e02ff */
[----:B------:R-:W-:Y:S01]  /*0700*/  I2FP.F32.S32 R5, R14 ;  /* 0x0000000e00057245 */ /* 0x000fe20000201400 */
[----:B--2---:R-:W-:-:S04]  /*0710*/  IMAD R19, R19, R8, RZ ;  /* 0x0000000813137224 */ /* 0x004fc800078e02ff */
[----:B------:R-:W-:Y:S01]  /*0720*/  FADD R5, R18, R5 ;  /* 0x0000000512057221 */ /* 0x000fe20000000000 */
[----:B------:R-:W-:Y:S01]  /*0730*/  I2FP.F32.S32 R4, R19 ;  /* 0x0000001300047245 */ /* 0x000fe20000201400 */
[----:B----4-:R-:W-:-:S04]  /*0740*/  IMAD R20, R20, R21, RZ ;  /* 0x0000001514147224 */ /* 0x010fc800078e02ff */
[----:B------:R-:W-:Y:S01]  /*0750*/  FADD R4, R5, R4 ;  /* 0x0000000405047221 */ /* 0x000fe20000000000 */
[----:B------:R-:W-:Y:S01]  /*0760*/  I2FP.F32.S32 R7, R20 ;  /* 0x0000001400077245 */ /* 0x000fe20000201400 */
[----:B-----5:R-:W-:-:S04]  /*0770*/  IMAD R22, R22, R13, RZ ;  /* 0x0000000d16167224 */ /* 0x020fc800078e02ff */
[----:B------:R-:W-:Y:S01]  /*0780*/  FADD R4, R4, R7 ;  /* 0x0000000704047221 */ /* 0x000fe20000000000 */
[----:B------:R-:W-:-:S05]  /*0790*/  I2FP.F32.S32 R3, R22 ;  /* 0x0000001600037245 */ /* 0x000fca0000201400 */
[----:B------:R-:W-:-:S07]  /*07a0*/  FADD R18, R4, R3 ;  /* 0x0000000304127221 */ /* 0x000fce0000000000 */
.L_x_11:
[----:B------:R-:W-:Y:S05]  /*07b0*/  BRA.U !UP1, `(.L_x_8) ;  /* 0x00000001099c7547 */ /* 0x000fea000b800000 */
[----:B------:R-:W-:Y:S02]  /*07c0*/  UISETP.NE.AND UP0, UPT, UR7, 0x1, UPT ;  /* 0x000000010700788c */ /* 0x000fe4000bf05270 */
[----:B------:R-:W-:-:S04]  /*07d0*/  ULOP3.LUT UR5, UR5, 0x1, URZ, 0xc0, !UPT ;  /* 0x0000000105057892 */ /* 0x000fc8000f8ec0ff */
[----:B------:R-:W-:-:S03]  /*07e0*/  UISETP.NE.U32.AND UP1, UPT, UR5, 0x1, UPT ;  /* 0x000000010500788c */ /* 0x000fc6000bf25070 */
[----:B------:R-:W-:Y:S08]  /*07f0*/  BRA.U !UP0, `(.L_x_12) ;  /* 0x00000001085c7547 */ /* 0x000ff0000b800000 */
[----:B------:R-:W0:Y:S01]  /*0800*/  LDC.64 R2, c[0x0][0x380] ;  /* 0x0000e000ff027b82 */ /* 0x000e220000000a00 */
[----:B------:R-:W1:Y:S01]  /*0810*/  LDCU.64 UR6, c[0x0][0x380] ;  /* 0x00007000ff0677ac */ /* 0x000e620008000a00 */
[C---:B------:R-:W-:Y:S01]  /*0820*/  IADD3 R7, PT, PT, R16.reuse, UR4, RZ ;  /* 0x0000000410077c10 */ /* 0x040fe2000fffe0ff */
[----:B------:R-:W-:Y:S01]  /*0830*/  IMAD R9, R17, UR4, R0 ;  /* 0x0000000411097c24 */ /* 0x000fe2000f8e0200 */
[----:B------:R-:W-:-:S04]  /*0840*/  IADD3 R8, P0, PT, R16, UR4, RZ ;  /* 0x0000000410087c10 */ /* 0x000fc8000ff1e0ff */
[----:B------:R-:W2:Y:S01]  /*0850*/  LDC.64 R4, c[0x0][0x388] ;  /* 0x0000e200ff047b82 */ /* 0x000ea20000000a00 */
[----:B0-----:R-:W-:Y:S01]  /*0860*/  IMAD.WIDE.U32 R2, R7, 0x4, R2 ;  /* 0x0000000407027825 */ /* 0x001fe200078e0002 */
[----:B------:R-:W-:Y:S02]  /*0870*/  IADD3.X R7, PT, PT, RZ, RZ, RZ, P0, !PT ;  /* 0x000000ffff077210 */ /* 0x000fe400007fe4ff */
[----:B-1----:R-:W-:-:S03]  /*0880*/  LEA R6, P0, R8, UR6, 0x2 ;  /* 0x0000000608067c11 */ /* 0x002fc6000f8010ff */
[----:B------:R-:W3:Y:S01]  /*0890*/  LDG.E R2, desc[UR8][R2.64] ;  /* 0x0000000802027981 */ /* 0x000ee2000c1e1900 */
[----:B------:R-:W-:Y:S01]  /*08a0*/  LEA.HI.X R7, R8, UR7, R7, 0x2, P0 ;  /* 0x0000000708077c11 */ /* 0x000fe200080f1407 */
[----:B--2---:R-:W-:-:S04]  /*08b0*/  IMAD.WIDE R4, R9, 0x4, R4 ;  /* 0x0000000409047825 */ /* 0x004fc800078e0204 */
[----:B------:R-:W2:Y:S01]  /*08c0*/  LDG.E R6, desc[UR8][R6.64+0x4] ;  /* 0x0000040806067981 */ /* 0x000ea2000c1e1900 */
[----:B------:R-:W-:-:S03]  /*08d0*/  IMAD.WIDE R8, R17, 0x4, R4 ;  /* 0x0000000411087825 */ /* 0x000fc600078e0204 */
[----:B------:R-:W3:Y:S04]  /*08e0*/  LDG.E R5, desc[UR8][R4.64] ;  /* 0x0000000804057981 */ /* 0x000ee8000c1e1900 */
[----:B------:R-:W2:Y:S01]  /*08f0*/  LDG.E R9, desc[UR8][R8.64] ;  /* 0x0000000808097981 */ /* 0x000ea2000c1e1900 */
[----:B------:R-:W-:Y:S01]  /*0900*/  UIADD3 UR4, UPT, UPT, UR4, 0x2, URZ ;  /* 0x0000000204047890 */ /* 0x000fe2000fffe0ff */
[----:B---3--:R-:W-:Y:S02]  /*0910*/  IMAD R10, R2, R5, RZ ;  /* 0x00000005020a7224 */ /* 0x008fe400078e02ff */
[----:B--2---:R-:W-:-:S03]  /*0920*/  IMAD R12, R6, R9, RZ ;  /* 0x00000009060c7224 */ /* 0x004fc600078e02ff */
[----:B------:R-:W-:Y:S02]  /*0930*/  I2FP.F32.S32 R11, R10 ;  /* 0x0000000a000b7245 */ /* 0x000fe40000201400 */
[----:B------:R-:W-:-:S03]  /*0940*/  I2FP.F32.S32 R12, R12 ;  /* 0x0000000c000c7245 */ /* 0x000fc60000201400 */
[----:B------:R-:W-:-:S04]  /*0950*/  FADD R11, R18, R11 ;  /* 0x0000000b120b7221 */ /* 0x000fc80000000000 */
[----:B------:R-:W-:-:S07]  /*0960*/  FADD R18, R11, R12 ;  /* 0x0000000c0b127221 */ /* 0x000fce0000000000 */
.L_x_12:
[----:B------:R-:W-:Y:S05]  /*0970*/  BRA.U UP1, `(.L_x_8) ;  /* 0x00000001012c7547 */ /* 0x000fea000b800000 */
[----:B------:R-:W0:Y:S01]  /*0980*/  LDC.64 R2, c[0x0][0x380] ;  /* 0x0000e000ff027b82 */ /* 0x000e220000000a00 */
[----:B------:R-:W-:Y:S01]  /*0990*/  IADD3 R7, PT, PT, R16, UR4, RZ ;  /* 0x0000000410077c10 */ /* 0x000fe2000fffe0ff */
[----:B------:R-:W-:-:S06]  /*09a0*/  IMAD R17, R17, UR4, R0 ;  /* 0x0000000411117c24 */ /* 0x000fcc000f8e0200 */
[----:B------:R-:W1:Y:S01]  /*09b0*/  LDC.64 R4, c[0x0][0x388] ;  /* 0x0000e200ff047b82 */ /* 0x000e620000000a00 */
[----:B0-----:R-:W-:-:S06]  /*09c0*/  IMAD.WIDE.U32 R2, R7, 0x4, R2 ;  /* 0x0000000407027825 */ /* 0x001fcc00078e0002 */
[----:B------:R-:W2:Y:S01]  /*09d0*/  LDG.E R2, desc[UR8][R2.64] ;  /* 0x0000000802027981 */ /* 0x000ea2000c1e1900 */
[----:B-1----:R-:W-:-:S06]  /*09e0*/  IMAD.WIDE R4, R17, 0x4, R4 ;  /* 0x0000000411047825 */ /* 0x002fcc00078e0204 */
[----:B------:R-:W2:Y:S02]  /*09f0*/  LDG.E R5, desc[UR8][R4.64] ;  /* 0x0000000804057981 */ /* 0x000ea4000c1e1900 */
[----:B--2---:R-:W-:-:S05]  /*0a00*/  IMAD R6, R2, R5, RZ ;  /* 0x0000000502067224 */ /* 0x004fca00078e02ff */
[----:B------:R-:W-:-:S05]  /*0a10*/  I2FP.F32.S32 R7, R6 ;  /* 0x0000000600077245 */ /* 0x000fca0000201400 */
[----:B------:R-:W-:-:S07]  /*0a20*/  FADD R18, R18, R7 ;  /* 0x0000000712127221 */ /* 0x000fce0000000000 */
.L_x_8:
[----:B------:R-:W0:Y:S01]  /*0a30*/  LDC.64 R2, c[0x0][0x390] ;  /* 0x0000e400ff027b82 */ /* 0x000e220000000a00 */
[----:B------:R-:W1:Y:S01]  /*0a40*/  LDCU UR4, c[0x0][0x360] ;  /* 0x00006c00ff0477ac */ /* 0x000e620008000800 */
[----:B------:R-:W2:Y:S01]  /*0a50*/  F2I.TRUNC.NTZ R5, R18 ;  /* 0x0000001200057305 */ /* 0x000ea2000020f100 */
[----:B-1----:R-:W-:-:S04]  /*0a60*/  IMAD R15, R15, UR4, R0 ;  /* 0x000000040f0f7c24 */ /* 0x002fc8000f8e0200 */
[----:B0-----:R-:W-:-:S05]  /*0a70*/  IMAD.WIDE.U32 R2, R15, 0x4, R2 ;  /* 0x000000040f027825 */ /* 0x001fca00078e0002 */
[----:B--2---:R-:W-:Y:S01]  /*0a80*/  STG.E desc[UR8][R2.64], R5 ;  /* 0x0000000502007986 */ /* 0x004fe2000c101908 */
[----:B------:R-:W-:Y:S05]  /*0a90*/  EXIT ;  /* 0x000000000000794d */ /* 0x000fea0003800000 */
.L_x_13:
        /* <DEDUP_REMOVED lines=14> */
.L_x_15:


//--------------------- .nv.shared._Z23multiplyMatrixSharedMemPiS_S_iii --------------------------
	.section	.nv.shared._Z23multiplyMatrixSharedMemPiS_S_iii,"aw",@nobits
	.sectionflags	@""
	.align	16
	.zero		1024


//--------------------- .nv.shared.reserved.0     --------------------------
	.section	.nv.shared.reserved.0,"aw",@nobits
	.weak		__nv_reservedSMEM_offset_0_alias
	.size		__nv_reservedSMEM_offset_0_alias, 0, 64
	.other		__nv_reservedSMEM_offset_0_alias,@"STO_CUDA_RESERVED_SHARED STV_DEFAULT"
__nv_reservedSMEM_offset_0_alias:
	.zero		0
	.zero		64


//--------------------- .nv.shared._Z14multiplyMatrixPiS_S_iii --------------------------
	.section	.nv.shared._Z14multiplyMatrixPiS_S_iii,"aw",@nobits
	.sectionflags	@""
	.align	16
	.zero		1024


//--------------------- .nv.constant0._Z23multiplyMatrixSharedMemPiS_S_iii --------------------------
	.section	.nv.constant0._Z23multiplyMatrixSharedMemPiS_S_iii,"a",@progbits
	.sectionflags	@""
	.align	4
.nv.constant0._Z23multiplyMatrixSharedMemPiS_S_iii:
	.zero		932


//--------------------- .nv.constant0._Z14multiplyMatrixPiS_S_iii --------------------------
	.section	.nv.constant0._Z14multiplyMatrixPiS_S_iii,"a",@progbits
	.sectionflags	@""
	.align	4
.nv.constant0._Z14multiplyMatrixPiS_S_iii:
	.zero		932


//--------------------- SYMBOLS --------------------------

	.type		.nv.reservedSmem.offset0,@object
	.size		.nv.reservedSmem.offset0,0x4
	.type		.nv.reservedSmem.cap,@object
	.size		.nv.reservedSmem.cap,0x4
